//
// Generated by NVIDIA NVVM Compiler
//
// Compiler Build ID: CL-36424714
// Cuda compilation tools, release 13.0, V13.0.88
// Based on NVVM 20.0.0
//

.version 9.0
.target sm_100
.address_size 64

	// .globl	_Z12executeQueryPclPllS0_S0_llS_iS0_
.extern .func __assertfail
(
	.param .b64 __assertfail_param_0,
	.param .b64 __assertfail_param_1,
	.param .b32 __assertfail_param_2,
	.param .b64 __assertfail_param_3,
	.param .b64 __assertfail_param_4
)
;
.global .align 1 .b8 __unnamed_1[95] = {118, 111, 105, 100, 32, 101, 120, 101, 99, 117, 116, 101, 81, 117, 101, 114, 121, 40, 99, 104, 97, 114, 32, 42, 44, 32, 108, 111, 110, 103, 44, 32, 108, 111, 110, 103, 32, 42, 44, 32, 108, 111, 110, 103, 44, 32, 108, 111, 110, 103, 32, 42, 44, 32, 108, 111, 110, 103, 32, 42, 44, 32, 108, 111, 110, 103, 44, 32, 108, 111, 110, 103, 44, 32, 99, 104, 97, 114, 32, 42, 44, 32, 105, 110, 116, 44, 32, 108, 111, 110, 103, 32, 42, 41};
.global .align 1 .b8 $str[26] = {102, 105, 108, 101, 91, 110, 101, 119, 108, 105, 110, 101, 83, 116, 97, 114, 116, 93, 32, 61, 61, 32, 39, 123, 39};
.global .align 1 .b8 $str$1[27] = {47, 116, 109, 112, 47, 115, 97, 115, 115, 95, 99, 117, 95, 95, 106, 122, 121, 109, 95, 54, 113, 47, 107, 46, 99, 117};
.global .align 1 .b8 $str$2[24] = {102, 105, 108, 101, 91, 110, 101, 119, 108, 105, 110, 101, 69, 110, 100, 93, 32, 61, 61, 32, 39, 125, 39};
.global .align 1 .b8 $str$3[29] = {110, 117, 109, 82, 101, 115, 117, 108, 116, 115, 73, 110, 100, 101, 120, 32, 60, 32, 110, 117, 109, 82, 101, 115, 117, 108, 116, 115};
.global .align 1 .b8 $str$4[45] = {114, 101, 115, 117, 108, 116, 91, 114, 101, 115, 117, 108, 116, 73, 110, 100, 101, 120, 93, 32, 60, 61, 32, 114, 101, 115, 117, 108, 116, 91, 114, 101, 115, 117, 108, 116, 73, 110, 100, 101, 120, 43, 49, 93};
.global .align 1 .b8 $str$5[29] = {108, 101, 118, 101, 108, 69, 110, 100, 91, 99, 117, 114, 114, 101, 110, 116, 76, 101, 118, 101, 108, 93, 32, 33, 61, 32, 45, 49};
.global .align 1 .b8 $str$6[75] = {102, 105, 108, 101, 91, 108, 105, 110, 101, 73, 110, 100, 101, 120, 93, 32, 61, 61, 32, 39, 123, 39, 32, 124, 124, 32, 102, 105, 108, 101, 91, 108, 105, 110, 101, 73, 110, 100, 101, 120, 93, 32, 61, 61, 32, 39, 91, 39, 32, 124, 124, 32, 102, 105, 108, 101, 91, 108, 105, 110, 101, 73, 110, 100, 101, 120, 93, 32, 61, 61, 32, 39, 34, 39};
.global .align 1 .b8 $str$7[8] = {105, 32, 60, 61, 32, 51, 53};
.global .align 1 .b8 $str$8[49] = {102, 105, 108, 101, 91, 108, 105, 110, 101, 73, 110, 100, 101, 120, 93, 32, 61, 61, 32, 39, 58, 39, 32, 124, 124, 32, 102, 105, 108, 101, 91, 108, 105, 110, 101, 73, 110, 100, 101, 120, 93, 32, 61, 61, 32, 39, 125, 39};
.global .align 1 .b8 $str$9[49] = {102, 105, 108, 101, 91, 108, 105, 110, 101, 73, 110, 100, 101, 120, 93, 32, 61, 61, 32, 39, 44, 39, 32, 124, 124, 32, 102, 105, 108, 101, 91, 108, 105, 110, 101, 73, 110, 100, 101, 120, 93, 32, 61, 61, 32, 39, 125, 39};
.global .align 1 .b8 $str$10[49] = {102, 105, 108, 101, 91, 108, 105, 110, 101, 73, 110, 100, 101, 120, 93, 32, 61, 61, 32, 39, 44, 39, 32, 124, 124, 32, 102, 105, 108, 101, 91, 108, 105, 110, 101, 73, 110, 100, 101, 120, 93, 32, 61, 61, 32, 39, 93, 39};

.visible .entry _Z12executeQueryPclPllS0_S0_llS_iS0_(
	.param .u64 .ptr .align 1 _Z12executeQueryPclPllS0_S0_llS_iS0__param_0,
	.param .u64 _Z12executeQueryPclPllS0_S0_llS_iS0__param_1,
	.param .u64 .ptr .align 1 _Z12executeQueryPclPllS0_S0_llS_iS0__param_2,
	.param .u64 _Z12executeQueryPclPllS0_S0_llS_iS0__param_3,
	.param .u64 .ptr .align 1 _Z12executeQueryPclPllS0_S0_llS_iS0__param_4,
	.param .u64 .ptr .align 1 _Z12executeQueryPclPllS0_S0_llS_iS0__param_5,
	.param .u64 _Z12executeQueryPclPllS0_S0_llS_iS0__param_6,
	.param .u64 _Z12executeQueryPclPllS0_S0_llS_iS0__param_7,
	.param .u64 .ptr .align 1 _Z12executeQueryPclPllS0_S0_llS_iS0__param_8,
	.param .u32 _Z12executeQueryPclPllS0_S0_llS_iS0__param_9,
	.param .u64 .ptr .align 1 _Z12executeQueryPclPllS0_S0_llS_iS0__param_10
)
{
	.local .align 16 .b8 	__local_depot0[128];
	.reg .b64 	%SP;
	.reg .b64 	%SPL;
	.reg .pred 	%p<120>;
	.reg .b16 	%rs<24>;
	.reg .b32 	%r<236>;
	.reg .b64 	%rd<287>;

	mov.u64 	%SPL, __local_depot0;
	ld.param.u64 	%rd83, [_Z12executeQueryPclPllS0_S0_llS_iS0__param_0];
	ld.param.u64 	%rd77, [_Z12executeQueryPclPllS0_S0_llS_iS0__param_1];
	ld.param.u64 	%rd78, [_Z12executeQueryPclPllS0_S0_llS_iS0__param_2];
	ld.param.u64 	%rd79, [_Z12executeQueryPclPllS0_S0_llS_iS0__param_3];
	ld.param.u64 	%rd80, [_Z12executeQueryPclPllS0_S0_llS_iS0__param_4];
	ld.param.u64 	%rd84, [_Z12executeQueryPclPllS0_S0_llS_iS0__param_5];
	ld.param.u64 	%rd81, [_Z12executeQueryPclPllS0_S0_llS_iS0__param_7];
	ld.param.u64 	%rd85, [_Z12executeQueryPclPllS0_S0_llS_iS0__param_8];
	ld.param.u32 	%r81, [_Z12executeQueryPclPllS0_S0_llS_iS0__param_9];
	ld.param.u64 	%rd82, [_Z12executeQueryPclPllS0_S0_llS_iS0__param_10];
	cvta.to.global.u64 	%rd1, %rd84;
	cvta.to.global.u64 	%rd2, %rd85;
	cvta.to.global.u64 	%rd3, %rd83;
	add.u64 	%rd4, %SPL, 0;
	mov.u32 	%r82, %ctaid.x;
	mov.u32 	%r83, %ntid.x;
	mul.lo.s32 	%r1, %r82, %r83;
	mov.u32 	%r84, %nctaid.x;
	mul.lo.s32 	%r85, %r83, %r84;
	cvt.s64.s32 	%rd5, %r85;
	add.s64 	%rd87, %rd5, %rd79;
	add.s64 	%rd6, %rd87, -1;
	or.b64  	%rd88, %rd6, %rd5;
	and.b64  	%rd89, %rd88, -4294967296;
	setp.ne.s64 	%p1, %rd89, 0;
	@%p1 bra 	$L__BB0_2;
	cvt.u32.u64 	%r86, %rd5;
	cvt.u32.u64 	%r87, %rd6;
	div.u32 	%r88, %r87, %r86;
	cvt.u64.u32 	%rd267, %r88;
	bra.uni 	$L__BB0_3;
$L__BB0_2:
	div.s64 	%rd267, %rd6, %rd5;
$L__BB0_3:
	mov.u32 	%r89, %tid.x;
	add.s32 	%r90, %r1, %r89;
	cvt.s64.s32 	%rd90, %r90;
	mul.lo.s64 	%rd275, %rd267, %rd90;
	setp.lt.s64 	%p2, %rd267, 1;
	setp.ge.s64 	%p3, %rd275, %rd79;
	or.pred  	%p4, %p2, %p3;
	@%p4 bra 	$L__BB0_19;
	cvt.u32.u64 	%r2, %rd81;
	shl.b32 	%r3, %r81, 1;
	add.s64 	%rd91, %rd275, %rd267;
	min.s64 	%rd11, %rd91, %rd79;
	cvta.to.global.u64 	%rd12, %rd78;
	cvta.to.global.u64 	%rd13, %rd80;
	cvta.to.global.u64 	%rd14, %rd82;
$L__BB0_5:
	shl.b64 	%rd92, %rd275, 3;
	add.s64 	%rd16, %rd12, %rd92;
	ld.global.u64 	%rd271, [%rd16];
	add.s64 	%rd93, %rd275, 1;
	setp.ge.s64 	%p5, %rd93, %rd79;
	mov.u64 	%rd270, %rd77;
	@%p5 bra 	$L__BB0_7;
	ld.global.u64 	%rd270, [%rd16+8];
$L__BB0_7:
	mov.u64 	%rd20, %rd270;
	add.s64 	%rd21, %rd3, %rd20;
	ld.global.u8 	%rs23, [%rd21];
	setp.ne.s16 	%p6, %rs23, 125;
	setp.gt.s64 	%p7, %rd20, %rd271;
	and.pred  	%p8, %p6, %p7;
	add.s64 	%rd270, %rd20, -1;
	@%p8 bra 	$L__BB0_7;
$L__BB0_8:
	mov.u64 	%rd23, %rd271;
	add.s64 	%rd94, %rd3, %rd23;
	ld.global.u8 	%rs2, [%rd94];
	setp.ne.s16 	%p9, %rs2, 123;
	setp.lt.s64 	%p10, %rd23, %rd20;
	and.pred  	%p11, %p10, %p9;
	add.s64 	%rd271, %rd23, 1;
	@%p11 bra 	$L__BB0_8;
	setp.eq.s16 	%p12, %rs2, 123;
	@%p12 bra 	$L__BB0_11;
	mov.u64 	%rd95, $str;
	cvta.global.u64 	%rd96, %rd95;
	mov.u64 	%rd97, $str$1;
	cvta.global.u64 	%rd98, %rd97;
	mov.u64 	%rd99, __unnamed_1;
	cvta.global.u64 	%rd100, %rd99;
	{ // callseq 0, 0
	.param .b64 param0;
	st.param.b64 	[param0], %rd96;
	.param .b64 param1;
	st.param.b64 	[param1], %rd98;
	.param .b32 param2;
	st.param.b32 	[param2], 50;
	.param .b64 param3;
	st.param.b64 	[param3], %rd100;
	.param .b64 param4;
	st.param.b64 	[param4], 1;
	call.uni 
	__assertfail, 
	(
	param0, 
	param1, 
	param2, 
	param3, 
	param4
	);
	} // callseq 0
	ld.global.u8 	%rs23, [%rd21];
$L__BB0_11:
	setp.eq.s16 	%p13, %rs23, 125;
	@%p13 bra 	$L__BB0_13;
	mov.u64 	%rd101, $str$2;
	cvta.global.u64 	%rd102, %rd101;
	mov.u64 	%rd103, $str$1;
	cvta.global.u64 	%rd104, %rd103;
	mov.u64 	%rd105, __unnamed_1;
	cvta.global.u64 	%rd106, %rd105;
	{ // callseq 1, 0
	.param .b64 param0;
	st.param.b64 	[param0], %rd102;
	.param .b64 param1;
	st.param.b64 	[param1], %rd104;
	.param .b32 param2;
	st.param.b32 	[param2], 51;
	.param .b64 param3;
	st.param.b64 	[param3], %rd106;
	.param .b64 param4;
	st.param.b64 	[param4], 1;
	call.uni 
	__assertfail, 
	(
	param0, 
	param1, 
	param2, 
	param3, 
	param4
	);
	} // callseq 1
$L__BB0_13:
	mov.b64 	%rd107, -1;
	st.local.v2.u64 	[%rd4], {%rd20, %rd107};
	st.local.v2.u64 	[%rd4+16], {%rd107, %rd107};
	st.local.v2.u64 	[%rd4+32], {%rd107, %rd107};
	st.local.v2.u64 	[%rd4+48], {%rd107, %rd107};
	st.local.v2.u64 	[%rd4+64], {%rd107, %rd107};
	st.local.v2.u64 	[%rd4+80], {%rd107, %rd107};
	st.local.v2.u64 	[%rd4+96], {%rd107, %rd107};
	st.local.v2.u64 	[%rd4+112], {%rd107, %rd107};
	mov.b32 	%r206, 0;
	mov.u64 	%rd273, %rd23;
	mov.u32 	%r207, %r206;
	mov.u32 	%r208, %r206;
$L__BB0_14:
	mov.u32 	%r224, %r206;
	add.s32 	%r206, %r224, 1;
	cvt.s64.s32 	%rd108, %r224;
	add.s64 	%rd27, %rd2, %rd108;
	ld.global.u8 	%rs6, [%rd27];
	setp.gt.s16 	%p14, %rs6, 2;
	@%p14 bra 	$L__BB0_20;
	setp.eq.s16 	%p18, %rs6, 1;
	@%p18 bra 	$L__BB0_39;
	setp.eq.s16 	%p19, %rs6, 2;
	@%p19 bra 	$L__BB0_48;
	setp.eq.s16 	%p20, %rs6, 0;
	@%p20 bra 	$L__BB0_18;
	bra.uni 	$L__BB0_14;
$L__BB0_18:
	add.s64 	%rd275, %rd275, 1;
	setp.lt.s64 	%p119, %rd275, %rd11;
	@%p119 bra 	$L__BB0_5;
$L__BB0_19:
	ret;
$L__BB0_20:
	setp.eq.s16 	%p15, %rs6, 3;
	@%p15 bra 	$L__BB0_49;
	setp.eq.s16 	%p16, %rs6, 4;
	@%p16 bra 	$L__BB0_32;
	setp.ne.s16 	%p17, %rs6, 5;
	@%p17 bra 	$L__BB0_14;
	add.s32 	%r206, %r224, 2;
	ld.global.s8 	%r225, [%rd27+1];
	setp.gt.s32 	%p21, %r225, -1;
	mov.b32 	%r229, 0;
	mov.u32 	%r230, %r229;
	@%p21 bra 	$L__BB0_29;
	mov.b32 	%r230, 0;
	mov.u32 	%r229, %r230;
$L__BB0_25:
	and.b32  	%r94, %r225, 127;
	shl.b32 	%r95, %r94, %r230;
	or.b32  	%r229, %r95, %r229;
	setp.lt.u32 	%p22, %r230, 29;
	@%p22 bra 	$L__BB0_27;
	mov.u64 	%rd109, $str$7;
	cvta.global.u64 	%rd110, %rd109;
	mov.u64 	%rd111, $str$1;
	cvta.global.u64 	%rd112, %rd111;
	mov.u64 	%rd113, __unnamed_1;
	cvta.global.u64 	%rd114, %rd113;
	{ // callseq 2, 0
	.param .b64 param0;
	st.param.b64 	[param0], %rd110;
	.param .b64 param1;
	st.param.b64 	[param1], %rd112;
	.param .b32 param2;
	st.param.b32 	[param2], 186;
	.param .b64 param3;
	st.param.b64 	[param3], %rd114;
	.param .b64 param4;
	st.param.b64 	[param4], 1;
	call.uni 
	__assertfail, 
	(
	param0, 
	param1, 
	param2, 
	param3, 
	param4
	);
	} // callseq 2
$L__BB0_27:
	add.s32 	%r60, %r206, 1;
	cvt.s64.s32 	%rd115, %r206;
	add.s64 	%rd116, %rd2, %rd115;
	ld.global.s8 	%r225, [%rd116];
	setp.lt.s32 	%p23, %r225, 0;
	add.s32 	%r224, %r224, 1;
	add.s32 	%r230, %r230, 7;
	mov.u32 	%r206, %r60;
	@%p23 bra 	$L__BB0_25;
	add.s32 	%r206, %r224, 2;
$L__BB0_29:
	shl.b32 	%r96, %r225, %r230;
	or.b32  	%r69, %r96, %r229;
	add.s64 	%rd117, %rd3, %rd273;
	ld.global.u8 	%rs7, [%rd117];
	setp.ne.s16 	%p24, %rs7, 91;
	@%p24 bra 	$L__BB0_18;
	add.s64 	%rd273, %rd273, 1;
	setp.lt.s32 	%p25, %r69, 1;
	@%p25 bra 	$L__BB0_14;
	mul.wide.s32 	%rd118, %r207, 8;
	add.s64 	%rd119, %rd4, %rd118;
	ld.local.u32 	%r70, [%rd119];
	mul.lo.s32 	%r71, %r207, %r2;
	mov.b32 	%r233, 0;
	bra.uni 	$L__BB0_91;
$L__BB0_32:
	add.s32 	%r215, %r224, 2;
	ld.global.s8 	%r216, [%rd27+1];
	setp.gt.s32 	%p43, %r216, -1;
	mov.b32 	%r213, 0;
	mov.u32 	%r214, %r213;
	@%p43 bra 	$L__BB0_37;
	mov.b32 	%r211, 0;
	mov.u32 	%r210, %r215;
	mov.u32 	%r213, %r211;
$L__BB0_34:
	and.b32  	%r123, %r216, 127;
	shl.b32 	%r124, %r123, %r211;
	or.b32  	%r213, %r124, %r213;
	add.s32 	%r214, %r211, 7;
	setp.lt.u32 	%p44, %r211, 29;
	@%p44 bra 	$L__BB0_36;
	mov.u64 	%rd137, $str$7;
	cvta.global.u64 	%rd138, %rd137;
	mov.u64 	%rd139, $str$1;
	cvta.global.u64 	%rd140, %rd139;
	mov.u64 	%rd141, __unnamed_1;
	cvta.global.u64 	%rd142, %rd141;
	{ // callseq 4, 0
	.param .b64 param0;
	st.param.b64 	[param0], %rd138;
	.param .b64 param1;
	st.param.b64 	[param1], %rd140;
	.param .b32 param2;
	st.param.b32 	[param2], 132;
	.param .b64 param3;
	st.param.b64 	[param3], %rd142;
	.param .b64 param4;
	st.param.b64 	[param4], 1;
	call.uni 
	__assertfail, 
	(
	param0, 
	param1, 
	param2, 
	param3, 
	param4
	);
	} // callseq 4
$L__BB0_36:
	add.s32 	%r215, %r210, 1;
	cvt.s64.s32 	%rd143, %r210;
	add.s64 	%rd144, %rd2, %rd143;
	ld.global.s8 	%r216, [%rd144];
	setp.lt.s32 	%p45, %r216, 0;
	mov.u32 	%r210, %r215;
	mov.u32 	%r211, %r214;
	@%p45 bra 	$L__BB0_34;
$L__BB0_37:
	shl.b32 	%r125, %r216, %r214;
	or.b32  	%r27, %r125, %r213;
	add.s64 	%rd145, %rd3, %rd273;
	ld.global.u8 	%rs10, [%rd145];
	setp.ne.s16 	%p46, %rs10, 123;
	@%p46 bra 	$L__BB0_18;
	mul.wide.s32 	%rd146, %r207, 8;
	add.s64 	%rd147, %rd4, %rd146;
	ld.local.u32 	%r28, [%rd147];
	mul.lo.s32 	%r29, %r207, %r2;
	cvt.s64.s32 	%rd45, %r215;
	bra.uni 	$L__BB0_63;
$L__BB0_39:
	setp.lt.s32 	%p114, %r208, %r81;
	@%p114 bra 	$L__BB0_41;
	mov.u64 	%rd249, $str$3;
	cvta.global.u64 	%rd250, %rd249;
	mov.u64 	%rd251, $str$1;
	cvta.global.u64 	%rd252, %rd251;
	mov.u64 	%rd253, __unnamed_1;
	cvta.global.u64 	%rd254, %rd253;
	{ // callseq 10, 0
	.param .b64 param0;
	st.param.b64 	[param0], %rd250;
	.param .b64 param1;
	st.param.b64 	[param1], %rd252;
	.param .b32 param2;
	st.param.b32 	[param2], 80;
	.param .b64 param3;
	st.param.b64 	[param3], %rd254;
	.param .b64 param4;
	st.param.b64 	[param4], 1;
	call.uni 
	__assertfail, 
	(
	param0, 
	param1, 
	param2, 
	param3, 
	param4
	);
	} // callseq 10
$L__BB0_41:
	mul.wide.s32 	%rd255, %r207, 8;
	add.s64 	%rd256, %rd4, %rd255;
	add.s64 	%rd257, %rd3, %rd275;
	ld.global.u8 	%rs21, [%rd257];
	setp.ne.s16 	%p115, %rs21, 32;
	ld.local.u64 	%rd28, [%rd256];
	@%p115 bra 	$L__BB0_45;
	max.s64 	%rd29, %rd275, %rd28;
	mov.u64 	%rd274, %rd275;
$L__BB0_43:
	setp.ge.s64 	%p116, %rd274, %rd28;
	mov.u64 	%rd275, %rd29;
	@%p116 bra 	$L__BB0_45;
	add.s64 	%rd275, %rd274, 1;
	add.s64 	%rd258, %rd3, %rd274;
	ld.global.u8 	%rs22, [%rd258+1];
	setp.eq.s16 	%p117, %rs22, 32;
	mov.u64 	%rd274, %rd275;
	@%p117 bra 	$L__BB0_43;
$L__BB0_45:
	shl.b32 	%r203, %r208, 1;
	cvt.u32.u64 	%r204, %rd275;
	mad.lo.s32 	%r205, %r3, %r204, %r203;
	mul.wide.s32 	%rd259, %r205, 8;
	add.s64 	%rd260, %rd14, %rd259;
	st.global.u64 	[%rd260], %rd273;
	st.global.u64 	[%rd260+8], %rd28;
	setp.le.s64 	%p118, %rd273, %rd28;
	@%p118 bra 	$L__BB0_47;
	mov.u64 	%rd261, $str$4;
	cvta.global.u64 	%rd262, %rd261;
	mov.u64 	%rd263, $str$1;
	cvta.global.u64 	%rd264, %rd263;
	mov.u64 	%rd265, __unnamed_1;
	cvta.global.u64 	%rd266, %rd265;
	{ // callseq 11, 0
	.param .b64 param0;
	st.param.b64 	[param0], %rd262;
	.param .b64 param1;
	st.param.b64 	[param1], %rd264;
	.param .b32 param2;
	st.param.b32 	[param2], 90;
	.param .b64 param3;
	st.param.b64 	[param3], %rd266;
	.param .b64 param4;
	st.param.b64 	[param4], 1;
	call.uni 
	__assertfail, 
	(
	param0, 
	param1, 
	param2, 
	param3, 
	param4
	);
	} // callseq 11
$L__BB0_47:
	add.s32 	%r208, %r208, 1;
	bra.uni 	$L__BB0_14;
$L__BB0_48:
	mul.wide.s32 	%rd246, %r207, 8;
	add.s64 	%rd247, %rd4, %rd246;
	ld.local.u64 	%rd273, [%rd247];
	mov.b64 	%rd248, -1;
	st.local.u64 	[%rd247], %rd248;
	add.s32 	%r207, %r207, -1;
	bra.uni 	$L__BB0_14;
$L__BB0_49:
	add.s32 	%r14, %r207, 1;
	cvt.s64.s32 	%rd34, %r207;
	mul.wide.s32 	%rd216, %r207, 8;
	add.s64 	%rd35, %rd4, %rd216;
	ld.local.u64 	%rd217, [%rd35+8];
	setp.ne.s64 	%p103, %rd217, -1;
	mov.u32 	%r207, %r14;
	@%p103 bra 	$L__BB0_14;
	ld.local.u64 	%rd36, [%rd35];
	setp.ge.s64 	%p104, %rd273, %rd36;
	@%p104 bra 	$L__BB0_57;
	mul.lo.s64 	%rd37, %rd81, %rd34;
	mov.u64 	%rd276, %rd273;
$L__BB0_52:
	add.s64 	%rd39, %rd276, 1;
	shr.s64 	%rd218, %rd39, 63;
	shr.u64 	%rd219, %rd218, 58;
	add.s64 	%rd220, %rd39, %rd219;
	shr.s64 	%rd221, %rd220, 6;
	add.s64 	%rd222, %rd221, %rd37;
	shl.b64 	%rd223, %rd222, 3;
	add.s64 	%rd224, %rd1, %rd223;
	ld.global.u64 	%rd40, [%rd224];
	setp.ne.s64 	%p105, %rd40, 0;
	@%p105 bra 	$L__BB0_55;
	shr.s64 	%rd227, %rd39, 63;
	shr.u64 	%rd228, %rd227, 58;
	add.s64 	%rd229, %rd39, %rd228;
	and.b64  	%rd230, %rd229, -64;
	sub.s64 	%rd231, %rd230, %rd39;
	add.s64 	%rd232, %rd276, %rd231;
	add.s64 	%rd276, %rd232, 64;
$L__BB0_54:
	setp.lt.s64 	%p109, %rd276, %rd36;
	@%p109 bra 	$L__BB0_52;
	bra.uni 	$L__BB0_57;
$L__BB0_55:
	cvt.u32.u64 	%r201, %rd39;
	and.b32  	%r202, %r201, 63;
	shr.u64 	%rd225, %rd40, %r202;
	and.b64  	%rd226, %rd225, 1;
	setp.eq.b64 	%p106, %rd226, 1;
	not.pred 	%p107, %p106;
	mov.u64 	%rd276, %rd39;
	@%p107 bra 	$L__BB0_54;
	st.local.u64 	[%rd35+8], %rd39;
	setp.eq.s64 	%p108, %rd39, -1;
	@%p108 bra 	$L__BB0_57;
	bra.uni 	$L__BB0_58;
$L__BB0_57:
	mov.u64 	%rd233, $str$5;
	cvta.global.u64 	%rd234, %rd233;
	mov.u64 	%rd235, $str$1;
	cvta.global.u64 	%rd236, %rd235;
	mov.u64 	%rd237, __unnamed_1;
	cvta.global.u64 	%rd238, %rd237;
	{ // callseq 8, 0
	.param .b64 param0;
	st.param.b64 	[param0], %rd234;
	.param .b64 param1;
	st.param.b64 	[param1], %rd236;
	.param .b32 param2;
	st.param.b32 	[param2], 116;
	.param .b64 param3;
	st.param.b64 	[param3], %rd238;
	.param .b64 param4;
	st.param.b64 	[param4], 1;
	call.uni 
	__assertfail, 
	(
	param0, 
	param1, 
	param2, 
	param3, 
	param4
	);
	} // callseq 8
$L__BB0_58:
	mov.u64 	%rd43, %rd273;
	add.s64 	%rd239, %rd3, %rd43;
	ld.global.u8 	%rs20, [%rd239];
	setp.eq.s16 	%p110, %rs20, 32;
	add.s64 	%rd273, %rd43, 1;
	@%p110 bra 	$L__BB0_58;
	setp.eq.s16 	%p111, %rs20, 34;
	mov.u64 	%rd273, %rd43;
	mov.u32 	%r207, %r14;
	@%p111 bra 	$L__BB0_14;
	setp.eq.s16 	%p112, %rs20, 91;
	mov.u64 	%rd273, %rd43;
	mov.u32 	%r207, %r14;
	@%p112 bra 	$L__BB0_14;
	setp.eq.s16 	%p113, %rs20, 123;
	mov.u64 	%rd273, %rd43;
	mov.u32 	%r207, %r14;
	@%p113 bra 	$L__BB0_14;
	mov.u64 	%rd240, $str$6;
	cvta.global.u64 	%rd241, %rd240;
	mov.u64 	%rd242, $str$1;
	cvta.global.u64 	%rd243, %rd242;
	mov.u64 	%rd244, __unnamed_1;
	cvta.global.u64 	%rd245, %rd244;
	{ // callseq 9, 0
	.param .b64 param0;
	st.param.b64 	[param0], %rd241;
	.param .b64 param1;
	st.param.b64 	[param1], %rd243;
	.param .b32 param2;
	st.param.b32 	[param2], 120;
	.param .b64 param3;
	st.param.b64 	[param3], %rd245;
	.param .b64 param4;
	st.param.b64 	[param4], 1;
	call.uni 
	__assertfail, 
	(
	param0, 
	param1, 
	param2, 
	param3, 
	param4
	);
	} // callseq 9
	mov.u64 	%rd273, %rd43;
	mov.u32 	%r207, %r14;
	bra.uni 	$L__BB0_14;
$L__BB0_63:
	cvt.u32.u64 	%r126, %rd273;
	add.s32 	%r218, %r126, 1;
	shr.s32 	%r127, %r218, 31;
	shr.u32 	%r128, %r127, 26;
	add.s32 	%r129, %r218, %r128;
	shr.s32 	%r130, %r129, 6;
	add.s32 	%r131, %r130, %r29;
	mul.wide.s32 	%rd148, %r131, 8;
	add.s64 	%rd149, %rd1, %rd148;
	ld.global.u64 	%rd280, [%rd149];
	setp.ne.s64 	%p47, %rd280, 0;
	setp.ge.s32 	%p48, %r218, %r28;
	or.pred  	%p49, %p47, %p48;
	@%p49 bra 	$L__BB0_64;
	bra.uni 	$L__BB0_98;
$L__BB0_64:
	shr.s32 	%r138, %r218, 31;
	shr.u32 	%r139, %r138, 26;
	add.s32 	%r140, %r218, %r139;
	and.b32  	%r141, %r140, -64;
	sub.s32 	%r142, %r218, %r141;
	shr.u64 	%rd152, %rd280, %r142;
	and.b64  	%rd153, %rd152, 1;
	setp.eq.b64 	%p53, %rd153, 1;
	setp.ge.s32 	%p54, %r218, %r28;
	or.pred  	%p55, %p53, %p54;
	@%p55 bra 	$L__BB0_66;
$L__BB0_65:
	add.s32 	%r218, %r218, 1;
	shr.s32 	%r143, %r218, 31;
	shr.u32 	%r144, %r143, 26;
	add.s32 	%r145, %r218, %r144;
	shr.s32 	%r146, %r145, 6;
	add.s32 	%r147, %r146, %r29;
	mul.wide.s32 	%rd154, %r147, 8;
	add.s64 	%rd155, %rd1, %rd154;
	ld.global.u64 	%rd156, [%rd155];
	and.b32  	%r148, %r145, -64;
	sub.s32 	%r149, %r218, %r148;
	shr.u64 	%rd157, %rd156, %r149;
	and.b64  	%rd158, %rd157, 1;
	setp.eq.b64 	%p56, %rd158, 1;
	not.pred 	%p57, %p56;
	setp.lt.s32 	%p58, %r218, %r28;
	and.pred  	%p59, %p57, %p58;
	@%p59 bra 	$L__BB0_65;
$L__BB0_66:
	cvt.s64.s32 	%rd50, %r218;
	add.s64 	%rd51, %rd3, %rd50;
	ld.global.u8 	%rs11, [%rd51];
	setp.eq.s16 	%p60, %rs11, 58;
	@%p60 bra 	$L__BB0_69;
	setp.eq.s16 	%p61, %rs11, 125;
	@%p61 bra 	$L__BB0_90;
	mov.u64 	%rd159, $str$8;
	cvta.global.u64 	%rd160, %rd159;
	mov.u64 	%rd161, $str$1;
	cvta.global.u64 	%rd162, %rd161;
	mov.u64 	%rd163, __unnamed_1;
	cvta.global.u64 	%rd164, %rd163;
	{ // callseq 5, 0
	.param .b64 param0;
	st.param.b64 	[param0], %rd160;
	.param .b64 param1;
	st.param.b64 	[param1], %rd162;
	.param .b32 param2;
	st.param.b32 	[param2], 143;
	.param .b64 param3;
	st.param.b64 	[param3], %rd164;
	.param .b64 param4;
	st.param.b64 	[param4], 1;
	call.uni 
	__assertfail, 
	(
	param0, 
	param1, 
	param2, 
	param3, 
	param4
	);
	} // callseq 5
	ld.global.u8 	%rs12, [%rd51];
	setp.ne.s16 	%p62, %rs12, 58;
	@%p62 bra 	$L__BB0_90;
$L__BB0_69:
	mov.u64 	%rd281, %rd50;
$L__BB0_70:
	add.s64 	%rd281, %rd281, -1;
	setp.le.s64 	%p63, %rd281, %rd23;
	mov.b64 	%rd282, -1;
	@%p63 bra 	$L__BB0_72;
	shr.s64 	%rd166, %rd281, 63;
	shr.u64 	%rd167, %rd166, 58;
	add.s64 	%rd168, %rd281, %rd167;
	shr.s64 	%rd169, %rd168, 6;
	shl.b64 	%rd170, %rd169, 3;
	add.s64 	%rd171, %rd13, %rd170;
	ld.global.u64 	%rd172, [%rd171];
	cvt.u32.u64 	%r150, %rd281;
	and.b32  	%r151, %r150, 63;
	shr.u64 	%rd173, %rd172, %r151;
	and.b64  	%rd174, %rd173, 1;
	setp.eq.b64 	%p64, %rd174, 1;
	not.pred 	%p65, %p64;
	mov.u64 	%rd282, %rd281;
	@%p65 bra 	$L__BB0_70;
$L__BB0_72:
	cvt.s64.s32 	%rd175, %r27;
	sub.s64 	%rd55, %rd282, %rd175;
	setp.lt.s64 	%p66, %rd55, %rd23;
	@%p66 bra 	$L__BB0_76;
	add.s64 	%rd56, %rd3, %rd55;
	ld.global.u8 	%rs13, [%rd56];
	setp.ne.s16 	%p67, %rs13, 34;
	@%p67 bra 	$L__BB0_76;
	setp.lt.s32 	%p68, %r27, 1;
	@%p68 bra 	$L__BB0_90;
	mov.b32 	%r221, 0;
	bra.uni 	$L__BB0_83;
$L__BB0_76:
	cvt.u32.u64 	%r177, %rd50;
	add.s32 	%r220, %r177, 1;
	shr.s32 	%r178, %r220, 31;
	shr.u32 	%r179, %r178, 26;
	add.s32 	%r180, %r220, %r179;
	shr.s32 	%r181, %r180, 6;
	add.s32 	%r182, %r181, %r29;
	mul.wide.s32 	%rd199, %r182, 8;
	add.s64 	%rd200, %rd1, %rd199;
	ld.global.u64 	%rd283, [%rd200];
	setp.ne.s64 	%p87, %rd283, 0;
	setp.ge.s32 	%p88, %r220, %r28;
	or.pred  	%p89, %p87, %p88;
	@%p89 bra 	$L__BB0_77;
	bra.uni 	$L__BB0_99;
$L__BB0_77:
	shr.s32 	%r189, %r220, 31;
	shr.u32 	%r190, %r189, 26;
	add.s32 	%r191, %r220, %r190;
	and.b32  	%r192, %r191, -64;
	sub.s32 	%r193, %r220, %r192;
	shr.u64 	%rd203, %rd283, %r193;
	and.b64  	%rd204, %rd203, 1;
	setp.eq.b64 	%p93, %rd204, 1;
	setp.ge.s32 	%p94, %r220, %r28;
	or.pred  	%p95, %p93, %p94;
	@%p95 bra 	$L__BB0_79;
$L__BB0_78:
	add.s32 	%r220, %r220, 1;
	shr.s32 	%r194, %r220, 31;
	shr.u32 	%r195, %r194, 26;
	add.s32 	%r196, %r220, %r195;
	shr.s32 	%r197, %r196, 6;
	add.s32 	%r198, %r197, %r29;
	mul.wide.s32 	%rd205, %r198, 8;
	add.s64 	%rd206, %rd1, %rd205;
	ld.global.u64 	%rd207, [%rd206];
	and.b32  	%r199, %r196, -64;
	sub.s32 	%r200, %r220, %r199;
	shr.u64 	%rd208, %rd207, %r200;
	and.b64  	%rd209, %rd208, 1;
	setp.eq.b64 	%p96, %rd209, 1;
	not.pred 	%p97, %p96;
	setp.lt.s32 	%p98, %r220, %r28;
	and.pred  	%p99, %p97, %p98;
	@%p99 bra 	$L__BB0_78;
$L__BB0_79:
	cvt.s64.s32 	%rd273, %r220;
	add.s64 	%rd61, %rd3, %rd273;
	ld.global.u8 	%rs18, [%rd61];
	setp.eq.s16 	%p100, %rs18, 44;
	@%p100 bra 	$L__BB0_63;
	setp.eq.s16 	%p101, %rs18, 125;
	@%p101 bra 	$L__BB0_18;
	mov.u64 	%rd210, $str$9;
	cvta.global.u64 	%rd211, %rd210;
	mov.u64 	%rd212, $str$1;
	cvta.global.u64 	%rd213, %rd212;
	mov.u64 	%rd214, __unnamed_1;
	cvta.global.u64 	%rd215, %rd214;
	{ // callseq 7, 0
	.param .b64 param0;
	st.param.b64 	[param0], %rd211;
	.param .b64 param1;
	st.param.b64 	[param1], %rd213;
	.param .b32 param2;
	st.param.b32 	[param2], 156;
	.param .b64 param3;
	st.param.b64 	[param3], %rd215;
	.param .b64 param4;
	st.param.b64 	[param4], 1;
	call.uni 
	__assertfail, 
	(
	param0, 
	param1, 
	param2, 
	param3, 
	param4
	);
	} // callseq 7
	ld.global.u8 	%rs19, [%rd61];
	setp.eq.s16 	%p102, %rs19, 125;
	@%p102 bra 	$L__BB0_18;
	bra.uni 	$L__BB0_63;
$L__BB0_82:
	add.s32 	%r221, %r221, 1;
	setp.eq.s32 	%p86, %r221, %r27;
	@%p86 bra 	$L__BB0_90;
$L__BB0_83:
	cvt.u64.u32 	%rd176, %r221;
	add.s64 	%rd177, %rd176, %rd45;
	add.s64 	%rd178, %rd2, %rd177;
	ld.global.u8 	%rs14, [%rd178];
	add.s64 	%rd179, %rd56, %rd176;
	ld.global.u8 	%rs15, [%rd179+1];
	setp.eq.s16 	%p69, %rs14, %rs15;
	@%p69 bra 	$L__BB0_82;
	cvt.u32.u64 	%r153, %rd50;
	add.s32 	%r223, %r153, 1;
	shr.s32 	%r154, %r223, 31;
	shr.u32 	%r155, %r154, 26;
	add.s32 	%r156, %r223, %r155;
	shr.s32 	%r157, %r156, 6;
	add.s32 	%r158, %r157, %r29;
	mul.wide.s32 	%rd181, %r158, 8;
	add.s64 	%rd182, %rd1, %rd181;
	ld.global.u64 	%rd284, [%rd182];
	setp.ne.s64 	%p70, %rd284, 0;
	setp.ge.s32 	%p71, %r223, %r28;
	or.pred  	%p72, %p70, %p71;
	@%p72 bra 	$L__BB0_85;
	bra.uni 	$L__BB0_100;
$L__BB0_85:
	shr.s32 	%r165, %r223, 31;
	shr.u32 	%r166, %r165, 26;
	add.s32 	%r167, %r223, %r166;
	and.b32  	%r168, %r167, -64;
	sub.s32 	%r169, %r223, %r168;
	shr.u64 	%rd185, %rd284, %r169;
	and.b64  	%rd186, %rd185, 1;
	setp.eq.b64 	%p76, %rd186, 1;
	setp.ge.s32 	%p77, %r223, %r28;
	or.pred  	%p78, %p76, %p77;
	@%p78 bra 	$L__BB0_87;
$L__BB0_86:
	add.s32 	%r223, %r223, 1;
	shr.s32 	%r170, %r223, 31;
	shr.u32 	%r171, %r170, 26;
	add.s32 	%r172, %r223, %r171;
	shr.s32 	%r173, %r172, 6;
	add.s32 	%r174, %r173, %r29;
	mul.wide.s32 	%rd187, %r174, 8;
	add.s64 	%rd188, %rd1, %rd187;
	ld.global.u64 	%rd189, [%rd188];
	and.b32  	%r175, %r172, -64;
	sub.s32 	%r176, %r223, %r175;
	shr.u64 	%rd190, %rd189, %r176;
	and.b64  	%rd191, %rd190, 1;
	setp.eq.b64 	%p79, %rd191, 1;
	not.pred 	%p80, %p79;
	setp.lt.s32 	%p81, %r223, %r28;
	and.pred  	%p82, %p80, %p81;
	@%p82 bra 	$L__BB0_86;
$L__BB0_87:
	cvt.s64.s32 	%rd273, %r223;
	add.s64 	%rd66, %rd3, %rd273;
	ld.global.u8 	%rs16, [%rd66];
	setp.eq.s16 	%p83, %rs16, 44;
	@%p83 bra 	$L__BB0_63;
	setp.eq.s16 	%p84, %rs16, 125;
	@%p84 bra 	$L__BB0_18;
	mov.u64 	%rd192, $str$9;
	cvta.global.u64 	%rd193, %rd192;
	mov.u64 	%rd194, $str$1;
	cvta.global.u64 	%rd195, %rd194;
	mov.u64 	%rd196, __unnamed_1;
	cvta.global.u64 	%rd197, %rd196;
	{ // callseq 6, 0
	.param .b64 param0;
	st.param.b64 	[param0], %rd193;
	.param .b64 param1;
	st.param.b64 	[param1], %rd195;
	.param .b32 param2;
	st.param.b32 	[param2], 165;
	.param .b64 param3;
	st.param.b64 	[param3], %rd197;
	.param .b64 param4;
	st.param.b64 	[param4], 1;
	call.uni 
	__assertfail, 
	(
	param0, 
	param1, 
	param2, 
	param3, 
	param4
	);
	} // callseq 6
	ld.global.u8 	%rs17, [%rd66];
	setp.eq.s16 	%p85, %rs17, 125;
	@%p85 bra 	$L__BB0_18;
	bra.uni 	$L__BB0_63;
$L__BB0_90:
	add.s64 	%rd273, %rd50, 1;
	add.s32 	%r206, %r27, %r215;
	bra.uni 	$L__BB0_14;
$L__BB0_91:
	cvt.u32.u64 	%r235, %rd273;
	shr.s32 	%r98, %r235, 31;
	shr.u32 	%r99, %r98, 26;
	add.s32 	%r100, %r235, %r99;
	shr.s32 	%r101, %r100, 6;
	add.s32 	%r102, %r101, %r71;
	mul.wide.s32 	%rd120, %r102, 8;
	add.s64 	%rd121, %rd1, %rd120;
	ld.global.u64 	%rd286, [%rd121];
	setp.ne.s64 	%p26, %rd286, 0;
	setp.ge.s32 	%p27, %r235, %r70;
	or.pred  	%p28, %p26, %p27;
	@%p28 bra 	$L__BB0_92;
	bra.uni 	$L__BB0_101;
$L__BB0_92:
	shr.s32 	%r109, %r235, 31;
	shr.u32 	%r110, %r109, 26;
	add.s32 	%r111, %r235, %r110;
	and.b32  	%r112, %r111, -64;
	sub.s32 	%r113, %r235, %r112;
	shr.u64 	%rd124, %rd286, %r113;
	and.b64  	%rd125, %rd124, 1;
	setp.eq.b64 	%p32, %rd125, 1;
	setp.ge.s32 	%p33, %r235, %r70;
	or.pred  	%p34, %p32, %p33;
	@%p34 bra 	$L__BB0_94;
$L__BB0_93:
	add.s32 	%r235, %r235, 1;
	shr.s32 	%r114, %r235, 31;
	shr.u32 	%r115, %r114, 26;
	add.s32 	%r116, %r235, %r115;
	shr.s32 	%r117, %r116, 6;
	add.s32 	%r118, %r117, %r71;
	mul.wide.s32 	%rd126, %r118, 8;
	add.s64 	%rd127, %rd1, %rd126;
	ld.global.u64 	%rd128, [%rd127];
	and.b32  	%r119, %r116, -64;
	sub.s32 	%r120, %r235, %r119;
	shr.u64 	%rd129, %rd128, %r120;
	and.b64  	%rd130, %rd129, 1;
	setp.eq.b64 	%p35, %rd130, 1;
	not.pred 	%p36, %p35;
	setp.lt.s32 	%p37, %r235, %r70;
	and.pred  	%p38, %p36, %p37;
	@%p38 bra 	$L__BB0_93;
$L__BB0_94:
	cvt.s64.s32 	%rd73, %r235;
	add.s64 	%rd74, %rd3, %rd73;
	ld.global.u8 	%rs8, [%rd74];
	setp.eq.s16 	%p39, %rs8, 44;
	@%p39 bra 	$L__BB0_97;
	setp.eq.s16 	%p40, %rs8, 93;
	@%p40 bra 	$L__BB0_18;
	mov.u64 	%rd131, $str$10;
	cvta.global.u64 	%rd132, %rd131;
	mov.u64 	%rd133, $str$1;
	cvta.global.u64 	%rd134, %rd133;
	mov.u64 	%rd135, __unnamed_1;
	cvta.global.u64 	%rd136, %rd135;
	{ // callseq 3, 0
	.param .b64 param0;
	st.param.b64 	[param0], %rd132;
	.param .b64 param1;
	st.param.b64 	[param1], %rd134;
	.param .b32 param2;
	st.param.b32 	[param2], 197;
	.param .b64 param3;
	st.param.b64 	[param3], %rd136;
	.param .b64 param4;
	st.param.b64 	[param4], 1;
	call.uni 
	__assertfail, 
	(
	param0, 
	param1, 
	param2, 
	param3, 
	param4
	);
	} // callseq 3
	ld.global.u8 	%rs9, [%rd74];
	setp.ne.s16 	%p41, %rs9, 44;
	@%p41 bra 	$L__BB0_18;
$L__BB0_97:
	add.s32 	%r233, %r233, 1;
	add.s64 	%rd273, %rd73, 1;
	setp.lt.s32 	%p42, %r233, %r69;
	@%p42 bra 	$L__BB0_91;
	bra.uni 	$L__BB0_14;
$L__BB0_98:
	shr.s32 	%r132, %r218, 31;
	shr.u32 	%r133, %r132, 26;
	add.s32 	%r134, %r218, %r133;
	and.b32  	%r135, %r134, -64;
	add.s32 	%r218, %r135, 64;
	shr.s32 	%r136, %r218, 6;
	add.s32 	%r137, %r136, %r29;
	mul.wide.s32 	%rd150, %r137, 8;
	add.s64 	%rd151, %rd1, %rd150;
	ld.global.u64 	%rd280, [%rd151];
	setp.eq.s64 	%p50, %rd280, 0;
	setp.lt.s32 	%p51, %r218, %r28;
	and.pred  	%p52, %p50, %p51;
	@%p52 bra 	$L__BB0_98;
	bra.uni 	$L__BB0_64;
$L__BB0_99:
	shr.s32 	%r183, %r220, 31;
	shr.u32 	%r184, %r183, 26;
	add.s32 	%r185, %r220, %r184;
	and.b32  	%r186, %r185, -64;
	add.s32 	%r220, %r186, 64;
	shr.s32 	%r187, %r220, 6;
	add.s32 	%r188, %r187, %r29;
	mul.wide.s32 	%rd201, %r188, 8;
	add.s64 	%rd202, %rd1, %rd201;
	ld.global.u64 	%rd283, [%rd202];
	setp.eq.s64 	%p90, %rd283, 0;
	setp.lt.s32 	%p91, %r220, %r28;
	and.pred  	%p92, %p90, %p91;
	@%p92 bra 	$L__BB0_99;
	bra.uni 	$L__BB0_77;
$L__BB0_100:
	shr.s32 	%r159, %r223, 31;
	shr.u32 	%r160, %r159, 26;
	add.s32 	%r161, %r223, %r160;
	and.b32  	%r162, %r161, -64;
	add.s32 	%r223, %r162, 64;
	shr.s32 	%r163, %r223, 6;
	add.s32 	%r164, %r163, %r29;
	mul.wide.s32 	%rd183, %r164, 8;
	add.s64 	%rd184, %rd1, %rd183;
	ld.global.u64 	%rd284, [%rd184];
	setp.eq.s64 	%p73, %rd284, 0;
	setp.lt.s32 	%p74, %r223, %r28;
	and.pred  	%p75, %p73, %p74;
	@%p75 bra 	$L__BB0_100;
	bra.uni 	$L__BB0_85;
$L__BB0_101:
	shr.s32 	%r103, %r235, 31;
	shr.u32 	%r104, %r103, 26;
	add.s32 	%r105, %r235, %r104;
	and.b32  	%r106, %r105, -64;
	add.s32 	%r235, %r106, 64;
	shr.s32 	%r107, %r235, 6;
	add.s32 	%r108, %r107, %r71;
	mul.wide.s32 	%rd122, %r108, 8;
	add.s64 	%rd123, %rd1, %rd122;
	ld.global.u64 	%rd286, [%rd123];
	setp.eq.s64 	%p29, %rd286, 0;
	setp.lt.s32 	%p30, %r235, %r70;
	and.pred  	%p31, %p29, %p30;
	@%p31 bra 	$L__BB0_101;
	bra.uni 	$L__BB0_92;

}


// ===== COMPILED SASS (sm_100) =====

	.target	sm_100

	.elftype	@"ET_EXEC"


//--------------------- .note.nv.tkinfo           --------------------------
	.section	.note.nv.tkinfo,"",@"SHT_NOTE"
	.sectionflags	@"SHF_NOTE_NV_TKINFO"
	.tkinfo
        /*0018*/ 	.word	0x00000002
        /*0030*/ 	.string	""
        /*0030*/ 	.string	"ptxas"
        /*0030*/ 	.string	"Cuda compilation tools, release 13.0, V13.0.88"
        /*0030*/ 	.string	"Build cuda_13.0.r13.0/compiler.36424714_0"
        /*0030*/ 	.string	"-arch sm_100 -m 64 "



//--------------------- .note.nv.cuinfo           --------------------------
	.section	.note.nv.cuinfo,"",@"SHT_NOTE"
	.sectionflags	@"SHF_NOTE_NV_CUINFO"
        /*0018*/ 	.short	0x0002
        /*001a*/ 	.short	0x0064
        /*001c*/ 	.short	0x0082
	.zero		2


//--------------------- .nv.info                  --------------------------
	.section	.nv.info,"",@"SHT_CUDA_INFO"
	.align	4


	//----- nvinfo : EIATTR_REGCOUNT
	.align		4
        /*0000*/ 	.byte	0x04, 0x2f
        /*0002*/ 	.short	(.L_13 - .L_12)
	.align		4
.L_12:
        /*0004*/ 	.word	index@(_Z12executeQueryPclPllS0_S0_llS_iS0_)
        /*0008*/ 	.word	0x00000026


	//----- nvinfo : EIATTR_FRAME_SIZE
	.align		4
.L_13:
        /*000c*/ 	.byte	0x04, 0x11
        /*000e*/ 	.short	(.L_15 - .L_14)
	.align		4
.L_14:
        /*0010*/ 	.word	index@($__internal_0_$__cuda_sm20_div_s64)
        /*0014*/ 	.word	0x00000080


	//----- nvinfo : EIATTR_FRAME_SIZE
	.align		4
.L_15:
        /*0018*/ 	.byte	0x04, 0x11
        /*001a*/ 	.short	(.L_17 - .L_16)
	.align		4
.L_16:
        /*001c*/ 	.word	index@(_Z12executeQueryPclPllS0_S0_llS_iS0_)
        /*0020*/ 	.word	0x00000080


	//----- nvinfo : EIATTR_MIN_STACK_SIZE
	.align		4
.L_17:
        /*0024*/ 	.byte	0x04, 0x12
        /*0026*/ 	.short	(.L_19 - .L_18)
	.align		4
.L_18:
        /*0028*/ 	.word	index@(_Z12executeQueryPclPllS0_S0_llS_iS0_)
        /*002c*/ 	.word	0x00000080
.L_19:


//--------------------- .nv.compat                --------------------------
	.section	.nv.compat,"",@"SHT_CUDA_COMPAT_INFO"
	.align	4
        /*0000*/ 	.byte	0x02, 0x09, 0x00, 0x00, 0x02, 0x02, 0x01, 0x00, 0x02, 0x05, 0x05, 0x00, 0x03, 0x07, 0x01, 0x01
        /*0010*/ 	.byte	0x02, 0x03, 0x00, 0x00, 0x02, 0x06, 0x01, 0x00, 0x04, 0x0b, 0x08, 0x00, 0x09, 0x00, 0x00, 0x00
        /*0020*/ 	.byte	0x00, 0x00, 0x00, 0x00


//--------------------- .nv.info._Z12executeQueryPclPllS0_S0_llS_iS0_ --------------------------
	.section	.nv.info._Z12executeQueryPclPllS0_S0_llS_iS0_,"",@"SHT_CUDA_INFO"
	.sectionflags	@""
	.align	4


	//----- nvinfo : EIATTR_CUDA_API_VERSION
	.align		4
        /*0000*/ 	.byte	0x04, 0x37
        /*0002*/ 	.short	(.L_21 - .L_20)
.L_20:
        /*0004*/ 	.word	0x00000082


	//----- nvinfo : EIATTR_KPARAM_INFO
	.align		4
.L_21:
        /*0008*/ 	.byte	0x04, 0x17
        /*000a*/ 	.short	(.L_23 - .L_22)
.L_22:
        /*000c*/ 	.word	0x00000000
        /*0010*/ 	.short	0x000a
        /*0012*/ 	.short	0x0050
        /*0014*/ 	.byte	0x00, 0xf5, 0x21, 0x00


	//----- nvinfo : EIATTR_KPARAM_INFO
	.align		4
.L_23:
        /*0018*/ 	.byte	0x04, 0x17
        /*001a*/ 	.short	(.L_25 - .L_24)
.L_24:
        /*001c*/ 	.word	0x00000000
        /*0020*/ 	.short	0x0009
        /*0022*/ 	.short	0x0048
        /*0024*/ 	.byte	0x00, 0xf0, 0x11, 0x00


	//----- nvinfo : EIATTR_KPARAM_INFO
	.align		4
.L_25:
        /*0028*/ 	.byte	0x04, 0x17
        /*002a*/ 	.short	(.L_27 - .L_26)
.L_26:
        /*002c*/ 	.word	0x00000000
        /*0030*/ 	.short	0x0008
        /*0032*/ 	.short	0x0040
        /*0034*/ 	.byte	0x00, 0xf5, 0x21, 0x00


	//----- nvinfo : EIATTR_KPARAM_INFO
	.align		4
.L_27:
        /*0038*/ 	.byte	0x04, 0x17
        /*003a*/ 	.short	(.L_29 - .L_28)
.L_28:
        /*003c*/ 	.word	0x00000000
        /*0040*/ 	.short	0x0007
        /*0042*/ 	.short	0x0038
        /*0044*/ 	.byte	0x00, 0xf0, 0x21, 0x00


	//----- nvinfo : EIATTR_KPARAM_INFO
	.align		4
.L_29:
        /*0048*/ 	.byte	0x04, 0x17
        /*004a*/ 	.short	(.L_31 - .L_30)
.L_30:
        /*004c*/ 	.word	0x00000000
        /*0050*/ 	.short	0x0006
        /*0052*/ 	.short	0x0030
        /*0054*/ 	.byte	0x00, 0xf0, 0x21, 0x00


	//----- nvinfo : EIATTR_KPARAM_INFO
	.align		4
.L_31:
        /*0058*/ 	.byte	0x04, 0x17
        /*005a*/ 	.short	(.L_33 - .L_32)
.L_32:
        /*005c*/ 	.word	0x00000000
        /*0060*/ 	.short	0x0005
        /*0062*/ 	.short	0x0028
        /*0064*/ 	.byte	0x00, 0xf5, 0x21, 0x00


	//----- nvinfo : EIATTR_KPARAM_INFO
	.align		4
.L_33:
        /*0068*/ 	.byte	0x04, 0x17
        /*006a*/ 	.short	(.L_35 - .L_34)
.L_34:
        /*006c*/ 	.word	0x00000000
        /*0070*/ 	.short	0x0004
        /*0072*/ 	.short	0x0020
        /*0074*/ 	.byte	0x00, 0xf5, 0x21, 0x00


	//----- nvinfo : EIATTR_KPARAM_INFO
	.align		4
.L_35:
        /*0078*/ 	.byte	0x04, 0x17
        /*007a*/ 	.short	(.L_37 - .L_36)
.L_36:
        /*007c*/ 	.word	0x00000000
        /*0080*/ 	.short	0x0003
        /*0082*/ 	.short	0x0018
        /*0084*/ 	.byte	0x00, 0xf0, 0x21, 0x00


	//----- nvinfo : EIATTR_KPARAM_INFO
	.align		4
.L_37:
        /*0088*/ 	.byte	0x04, 0x17
        /*008a*/ 	.short	(.L_39 - .L_38)
.L_38:
        /*008c*/ 	.word	0x00000000
        /*0090*/ 	.short	0x0002
        /*0092*/ 	.short	0x0010
        /*0094*/ 	.byte	0x00, 0xf5, 0x21, 0x00


	//----- nvinfo : EIATTR_KPARAM_INFO
	.align		4
.L_39:
        /*0098*/ 	.byte	0x04, 0x17
        /*009a*/ 	.short	(.L_41 - .L_40)
.L_40:
        /*009c*/ 	.word	0x00000000
        /*00a0*/ 	.short	0x0001
        /*00a2*/ 	.short	0x0008
        /*00a4*/ 	.byte	0x00, 0xf0, 0x21, 0x00


	//----- nvinfo : EIATTR_KPARAM_INFO
	.align		4
.L_41:
        /*00a8*/ 	.byte	0x04, 0x17
        /*00aa*/ 	.short	(.L_43 - .L_42)
.L_42:
        /*00ac*/ 	.word	0x00000000
        /*00b0*/ 	.short	0x0000
        /*00b2*/ 	.short	0x0000
        /*00b4*/ 	.byte	0x00, 0xf5, 0x21, 0x00


	//----- nvinfo : EIATTR_SPARSE_MMA_MASK
	.align		4
.L_43:
        /*00b8*/ 	.byte	0x03, 0x50
        /*00ba*/ 	.short	0x0000


	//----- nvinfo : EIATTR_MAXREG_COUNT
	.align		4
        /*00bc*/ 	.byte	0x03, 0x1b
        /*00be*/ 	.short	0x00ff


	//----- nvinfo : EIATTR_EXTERNS
	.align		4
        /*00c0*/ 	.byte	0x04, 0x0f
        /*00c2*/ 	.short	(.L_45 - .L_44)


	//   ....[0]....
	.align		4
.L_44:
        /*00c4*/ 	.word	index@(__assertfail)


	//----- nvinfo : EIATTR_MERCURY_ISA_VERSION
	.align		4
.L_45:
        /*00c8*/ 	.byte	0x03, 0x5f
        /*00ca*/ 	.short	0x0101


	//----- nvinfo : EIATTR_VRC_CTA_INIT_COUNT
	.align		4
        /*00cc*/ 	.byte	0x02, 0x4a
	.zero		1
	.zero		1


	//----- nvinfo : EIATTR_SYSCALL_OFFSETS
	.align		4
        /*00d0*/ 	.byte	0x04, 0x46
        /*00d2*/ 	.short	(.L_47 - .L_46)


	//   ....[0]....
.L_46:
        /*00d4*/ 	.word	0x00000770


	//   ....[1]....
        /*00d8*/ 	.word	0x000008d0


	//   ....[2]....
        /*00dc*/ 	.word	0x00000ce0


	//   ....[3]....
        /*00e0*/ 	.word	0x00001080


	//   ....[4]....
        /*00e4*/ 	.word	0x00001310


	//   ....[5]....
        /*00e8*/ 	.word	0x000019d0


	//   ....[6]....
        /*00ec*/ 	.word	0x00001cb0


	//   ....[7]....
        /*00f0*/ 	.word	0x000022e0


	//   ....[8]....
        /*00f4*/ 	.word	0x00002b80


	//   ....[9]....
        /*00f8*/ 	.word	0x00003080


	//   ....[10]....
        /*00fc*/ 	.word	0x00003580


	//   ....[11]....
        /*0100*/ 	.word	0x00003840


	//----- nvinfo : EIATTR_EXIT_INSTR_OFFSETS
	.align		4
.L_47:
        /*0104*/ 	.byte	0x04, 0x1c
        /*0106*/ 	.short	(.L_49 - .L_48)


	//   ....[0]....
.L_48:
        /*0108*/ 	.word	0x00000330


	//   ....[1]....
        /*010c*/ 	.word	0x000038f0


	//----- nvinfo : EIATTR_CRS_STACK_SIZE
	.align		4
.L_49:
        /*0110*/ 	.byte	0x04, 0x1e
        /*0112*/ 	.short	(.L_51 - .L_50)
.L_50:
        /*0114*/ 	.word	0x00000000


	//----- nvinfo : EIATTR_CBANK_PARAM_SIZE
	.align		4
.L_51:
        /*0118*/ 	.byte	0x03, 0x19
        /*011a*/ 	.short	0x0058


	//----- nvinfo : EIATTR_PARAM_CBANK
	.align		4
        /*011c*/ 	.byte	0x04, 0x0a
        /*011e*/ 	.short	(.L_53 - .L_52)
	.align		4
.L_52:
        /*0120*/ 	.word	index@(.nv.constant0._Z12executeQueryPclPllS0_S0_llS_iS0_)
        /*0124*/ 	.short	0x0380
        /*0126*/ 	.short	0x0058


	//----- nvinfo : EIATTR_SW_WAR
	.align		4
.L_53:
        /*0128*/ 	.byte	0x04, 0x36
        /*012a*/ 	.short	(.L_55 - .L_54)
.L_54:
        /*012c*/ 	.word	0x00000008
.L_55:


//--------------------- .nv.callgraph             --------------------------
	.section	.nv.callgraph,"",@"SHT_CUDA_CALLGRAPH"
	.align	4
	.sectionentsize	8
	.align		4
        /*0000*/ 	.word	0x00000000
	.align		4
        /*0004*/ 	.word	0xffffffff
	.align		4
        /*0008*/ 	.word	index@(_Z12executeQueryPclPllS0_S0_llS_iS0_)
	.align		4
        /*000c*/ 	.word	index@(__assertfail)
	.align		4
        /*0010*/ 	.word	0x00000000
	.align		4
        /*0014*/ 	.word	0xfffffffe
	.align		4
        /*0018*/ 	.word	0x00000000
	.align		4
        /*001c*/ 	.word	0xfffffffd
	.align		4
        /*0020*/ 	.word	0x00000000
	.align		4
        /*0024*/ 	.word	0xfffffffc


//--------------------- .nv.constant4             --------------------------
	.section	.nv.constant4,"a",@progbits
	.align	8
	.align		8
.nv.constant4:
        /*0000*/ 	.dword	__assertfail
	.align		8
        /*0008*/ 	.dword	__unnamed_1
	.align		8
        /*0010*/ 	.dword	$str
	.align		8
        /*0018*/ 	.dword	$str$1
	.align		8
        /*0020*/ 	.dword	$str$2
	.align		8
        /*0028*/ 	.dword	$str$3
	.align		8
        /*0030*/ 	.dword	$str$4
	.align		8
        /*0038*/ 	.dword	$str$5
	.align		8
        /*0040*/ 	.dword	$str$6
	.align		8
        /*0048*/ 	.dword	$str$7
	.align		8
        /*0050*/ 	.dword	$str$8
	.align		8
        /*0058*/ 	.dword	$str$9
	.align		8
        /*0060*/ 	.dword	$str$10


//--------------------- .text._Z12executeQueryPclPllS0_S0_llS_iS0_ --------------------------
	.section	.text._Z12executeQueryPclPllS0_S0_llS_iS0_,"ax",@progbits
	.align	128
        .global         _Z12executeQueryPclPllS0_S0_llS_iS0_
        .type           _Z12executeQueryPclPllS0_S0_llS_iS0_,@function
        .size           _Z12executeQueryPclPllS0_S0_llS_iS0_,(.L_x_91 - _Z12executeQueryPclPllS0_S0_llS_iS0_)
        .other          _Z12executeQueryPclPllS0_S0_llS_iS0_,@"STO_CUDA_ENTRY STV_DEFAULT"
_Z12executeQueryPclPllS0_S0_llS_iS0_:
.text._Z12executeQueryPclPllS0_S0_llS_iS0_:
[----:B------:R-:W0:Y:S01]  /*0000*/  LDC R1, c[0x0][0x37c] ;  /* 0x0000df00ff017b82 */ /* 0x000e220000000800 */
[----:B------:R-:W1:Y:S07]  /*0010*/  LDCU UR5, c[0x0][0x360] ;  /* 0x00006c00ff0577ac */ /* 0x000e6e0008000800 */
[----:B------:R-:W1:Y:S01]  /*0020*/  LDC R3, c[0x0][0x370] ;  /* 0x0000dc00ff037b82 */ /* 0x000e620000000800 */
[----:B0-----:R-:W-:-:S07]  /*0030*/  VIADD R1, R1, 0xffffff80 ;  /* 0xffffff8001017836 */ /* 0x001fce0000000000 */
[----:B------:R-:W0:Y:S08]  /*0040*/  LDC.64 R6, c[0x0][0x398] ;  /* 0x0000e600ff067b82 */ /* 0x000e300000000a00 */
[----:B------:R-:W2:Y:S01]  /*0050*/  S2UR UR4, SR_CTAID.X ;  /* 0x00000000000479c3 */ /* 0x000ea20000002500 */
[----:B-1----:R-:W-:-:S05]  /*0060*/  IMAD R3, R3, UR5, RZ ;  /* 0x0000000503037c24 */ /* 0x002fca000f8e02ff */
[----:B------:R-:W-:Y:S02]  /*0070*/  SHF.R.S32.HI R2, RZ, 0x1f, R3 ;  /* 0x0000001fff027819 */ /* 0x000fe40000011403 */
[----:B0-----:R-:W-:-:S04]  /*0080*/  IADD3 R6, P0, PT, R3, R6, RZ ;  /* 0x0000000603067210 */ /* 0x001fc80007f1e0ff */
[----:B------:R-:W-:-:S04]  /*0090*/  IADD3 R6, P1, PT, R6, -0x1, RZ ;  /* 0xffffffff06067810 */ /* 0x000fc80007f3e0ff */
[----:B------:R-:W-:Y:S01]  /*00a0*/  IADD3.X R7, PT, PT, R2, -0x1, R7, P1, P0 ;  /* 0xffffffff02077810 */ /* 0x000fe20000fe0407 */
[----:B--2---:R-:W-:-:S03]  /*00b0*/  UIMAD UR4, UR4, UR5, URZ ;  /* 0x00000005040472a4 */ /* 0x004fc6000f8e02ff */
[----:B------:R-:W-:-:S04]  /*00c0*/  LOP3.LUT R0, R7, R2, RZ, 0xfc, !PT ;  /* 0x0000000207007212 */ /* 0x000fc800078efcff */
[----:B------:R-:W-:-:S13]  /*00d0*/  ISETP.NE.U32.AND P0, PT, R0, RZ, PT ;  /* 0x000000ff0000720c */ /* 0x000fda0003f05070 */
[----:B------:R-:W-:Y:S05]  /*00e0*/  @P0 BRA `(.L_x_0) ;  /* 0x0000000000500947 */ /* 0x000fea0003800000 */
[----:B------:R-:W0:Y:S01]  /*00f0*/  I2F.U32.RP R0, R3 ;  /* 0x0000000300007306 */ /* 0x000e220000209000 */
[----:B------:R-:W-:Y:S01]  /*0100*/  IMAD.MOV R7, RZ, RZ, -R3 ;  /* 0x000000ffff077224 */ /* 0x000fe200078e0a03 */
[----:B------:R-:W-:-:S06]  /*0110*/  ISETP.NE.U32.AND P2, PT, R3, RZ, PT ;  /* 0x000000ff0300720c */ /* 0x000fcc0003f45070 */
[----:B0-----:R-:W0:Y:S02]  /*0120*/  MUFU.RCP R0, R0 ;  /* 0x0000000000007308 */ /* 0x001e240000001000 */
[----:B0-----:R-:W-:-:S06]  /*0130*/  VIADD R4, R0, 0xffffffe ;  /* 0x0ffffffe00047836 */ /* 0x001fcc0000000000 */
[----:B------:R0:W1:Y:S02]  /*0140*/  F2I.FTZ.U32.TRUNC.NTZ R5, R4 ;  /* 0x0000000400057305 */ /* 0x000064000021f000 */
[----:B0-----:R-:W-:Y:S02]  /*0150*/  IMAD.MOV.U32 R4, RZ, RZ, RZ ;  /* 0x000000ffff047224 */ /* 0x001fe400078e00ff */
[----:B-1----:R-:W-:-:S04]  /*0160*/  IMAD R7, R7, R5, RZ ;  /* 0x0000000507077224 */ /* 0x002fc800078e02ff */
[----:B------:R-:W-:-:S06]  /*0170*/  IMAD.HI.U32 R5, R5, R7, R4 ;  /* 0x0000000705057227 */ /* 0x000fcc00078e0004 */
[----:B------:R-:W-:-:S04]  /*0180*/  IMAD.HI.U32 R2, R5, R6, RZ ;  /* 0x0000000605027227 */ /* 0x000fc800078e00ff */
[----:B------:R-:W-:-:S04]  /*0190*/  IMAD.MOV R5, RZ, RZ, -R2 ;  /* 0x000000ffff057224 */ /* 0x000fc800078e0a02 */
[----:B------:R-:W-:-:S05]  /*01a0*/  IMAD R6, R3, R5, R6 ;  /* 0x0000000503067224 */ /* 0x000fca00078e0206 */
[----:B------:R-:W-:-:S13]  /*01b0*/  ISETP.GE.U32.AND P0, PT, R6, R3, PT ;  /* 0x000000030600720c */ /* 0x000fda0003f06070 */
[----:B------:R-:W-:Y:S02]  /*01c0*/  @P0 IMAD.IADD R6, R6, 0x1, -R3 ;  /* 0x0000000106060824 */ /* 0x000fe400078e0a03 */
[----:B------:R-:W-:-:S03]  /*01d0*/  @P0 VIADD R2, R2, 0x1 ;  /* 0x0000000102020836 */ /* 0x000fc60000000000 */
[----:B------:R-:W-:-:S13]  /*01e0*/  ISETP.GE.U32.AND P1, PT, R6, R3, PT ;  /* 0x000000030600720c */ /* 0x000fda0003f26070 */
[----:B------:R-:W-:Y:S01]  /*01f0*/  @P1 VIADD R2, R2, 0x1 ;  /* 0x0000000102021836 */ /* 0x000fe20000000000 */
[----:B------:R-:W-:Y:S01]  /*0200*/  @!P2 LOP3.LUT R2, RZ, R3, RZ, 0x33, !PT ;  /* 0x00000003ff02a212 */ /* 0x000fe200078e33ff */
[----:B------:R-:W-:Y:S01]  /*0210*/  IMAD.MOV.U32 R3, RZ, RZ, RZ ;  /* 0x000000ffff037224 */ /* 0x000fe200078e00ff */
[----:B------:R-:W-:Y:S06]  /*0220*/  BRA `(.L_x_1) ;  /* 0x0000000000107947 */ /* 0x000fec0003800000 */
.L_x_0:
[----:B------:R-:W-:-:S07]  /*0230*/  MOV R0, 0x250 ;  /* 0x0000025000007802 */ /* 0x000fce0000000f00 */
[----:B------:R-:W-:Y:S05]  /*0240*/  CALL.REL.NOINC `($__internal_0_$__cuda_sm20_div_s64) ;  /* 0x0000003400ac7944 */ /* 0x000fea0003c00000 */
[----:B------:R-:W-:Y:S02]  /*0250*/  IMAD.MOV.U32 R2, RZ, RZ, R4 ;  /* 0x000000ffff027224 */ /* 0x000fe400078e0004 */
[----:B------:R-:W-:-:S07]  /*0260*/  IMAD.MOV.U32 R3, RZ, RZ, R5 ;  /* 0x000000ffff037224 */ /* 0x000fce00078e0005 */
.L_x_1:
[----:B------:R-:W0:Y:S01]  /*0270*/  S2R R5, SR_TID.X ;  /* 0x0000000000057919 */ /* 0x000e220000002100 */
[----:B------:R-:W1:Y:S01]  /*0280*/  LDCU.64 UR6, c[0x0][0x398] ;  /* 0x00007300ff0677ac */ /* 0x000e620008000a00 */
[----:B------:R-:W-:Y:S01]  /*0290*/  ISETP.LT.U32.AND P1, PT, R2, 0x1, PT ;  /* 0x000000010200780c */ /* 0x000fe20003f21070 */
[----:B0-----:R-:W-:-:S04]  /*02a0*/  VIADD R5, R5, UR4 ;  /* 0x0000000405057c36 */ /* 0x001fc80008000000 */
[-C--:B------:R-:W-:Y:S01]  /*02b0*/  IMAD R0, R3, R5.reuse, RZ ;  /* 0x0000000503007224 */ /* 0x080fe200078e02ff */
[----:B------:R-:W-:Y:S01]  /*02c0*/  SHF.R.S32.HI R7, RZ, 0x1f, R5 ;  /* 0x0000001fff077819 */ /* 0x000fe20000011405 */
[----:B------:R-:W-:-:S04]  /*02d0*/  IMAD.WIDE.U32 R4, R2, R5, RZ ;  /* 0x0000000502047225 */ /* 0x000fc800078e00ff */
[----:B------:R-:W-:Y:S01]  /*02e0*/  IMAD R7, R7, R2, R0 ;  /* 0x0000000207077224 */ /* 0x000fe200078e0200 */
[----:B-1----:R-:W-:-:S03]  /*02f0*/  ISETP.GE.U32.AND P0, PT, R4, UR6, PT ;  /* 0x0000000604007c0c */ /* 0x002fc6000bf06070 */
[----:B------:R-:W-:-:S05]  /*0300*/  IMAD.IADD R26, R5, 0x1, R7 ;  /* 0x00000001051a7824 */ /* 0x000fca00078e0207 */
[----:B------:R-:W-:-:S04]  /*0310*/  ISETP.GE.AND.EX P0, PT, R26, UR7, PT, P0 ;  /* 0x000000071a007c0c */ /* 0x000fc8000bf06300 */
[----:B------:R-:W-:-:S13]  /*0320*/  ISETP.LT.OR.EX P0, PT, R3, RZ, P0, P1 ;  /* 0x000000ff0300720c */ /* 0x000fda0000701710 */
[----:B------:R-:W-:Y:S05]  /*0330*/  @P0 EXIT ;  /* 0x000000000000094d */ /* 0x000fea0003800000 */
[----:B------:R-:W-:Y:S01]  /*0340*/  IMAD.MOV.U32 R25, RZ, RZ, R4 ;  /* 0x000000ffff197224 */ /* 0x000fe200078e0004 */
[----:B------:R-:W0:Y:S04]  /*0350*/  LDCU UR38, c[0x0][0x3c8] ;  /* 0x00007900ff2677ac */ /* 0x000e280008000800 */
[----:B------:R-:W-:Y:S01]  /*0360*/  IADD3 R24, P0, PT, R2, R25, RZ ;  /* 0x0000001902187210 */ /* 0x000fe20007f1e0ff */
[----:B------:R-:W1:Y:S04]  /*0370*/  LDCU.64 UR36, c[0x0][0x358] ;  /* 0x00006b00ff2477ac */ /* 0x000e680008000a00 */
[----:B------:R-:W-:Y:S01]  /*0380*/  IMAD.X R2, R3, 0x1, R26, P0 ;  /* 0x0000000103027824 */ /* 0x000fe200000e061a */
[----:B------:R-:W-:-:S04]  /*0390*/  ISETP.LT.U32.AND P0, PT, R24, UR6, PT ;  /* 0x0000000618007c0c */ /* 0x000fc8000bf01070 */
[----:B------:R-:W-:-:S04]  /*03a0*/  ISETP.LT.AND.EX P0, PT, R2, UR7, PT, P0 ;  /* 0x0000000702007c0c */ /* 0x000fc8000bf01300 */
[----:B------:R-:W-:Y:S01]  /*03b0*/  SEL R24, R24, UR6, P0 ;  /* 0x0000000618187c07 */ /* 0x000fe20008000000 */
[----:B0-----:R-:W-:Y:S01]  /*03c0*/  USHF.L.U32 UR38, UR38, 0x1, URZ ;  /* 0x0000000126267899 */ /* 0x001fe200080006ff */
[----:B------:R-:W-:-:S11]  /*03d0*/  SEL R23, R2, UR7, P0 ;  /* 0x0000000702177c07 */ /* 0x000fd60008000000 */
.L_x_89:
[----:B------:R-:W0:Y:S01]  /*03e0*/  LDCU.128 UR4, c[0x0][0x390] ;  /* 0x00007200ff0477ac */ /* 0x000e220008000c00 */
[C---:B------:R-:W-:Y:S01]  /*03f0*/  IADD3 R0, P1, PT, R25.reuse, 0x1, RZ ;  /* 0x0000000119007810 */ /* 0x040fe20007f3e0ff */
[----:B------:R-:W2:Y:S01]  /*0400*/  LDC.64 R8, c[0x0][0x380] ;  /* 0x0000e000ff087b82 */ /* 0x000ea20000000a00 */
[----:B------:R-:W3:Y:S02]  /*0410*/  LDCU.64 UR8, c[0x0][0x388] ;  /* 0x00007100ff0877ac */ /* 0x000ee40008000a00 */
[----:B0-----:R-:W-:Y:S01]  /*0420*/  ISETP.GE.U32.AND P0, PT, R0, UR6, PT ;  /* 0x0000000600007c0c */ /* 0x001fe2000bf06070 */
[----:B------:R-:W-:Y:S01]  /*0430*/  IMAD.X R0, RZ, RZ, R26, P1 ;  /* 0x000000ffff007224 */ /* 0x000fe200008e061a */
[----:B------:R-:W-:Y:S01]  /*0440*/  LEA R2, P1, R25, UR4, 0x3 ;  /* 0x0000000419027c11 */ /* 0x000fe2000f8218ff */
[----:B---3--:R-:W-:-:S03]  /*0450*/  IMAD.U32 R4, RZ, RZ, UR8 ;  /* 0x00000008ff047e24 */ /* 0x008fc6000f8e00ff */
[----:B------:R-:W-:Y:S01]  /*0460*/  ISETP.GE.AND.EX P0, PT, R0, UR7, PT, P0 ;  /* 0x0000000700007c0c */ /* 0x000fe2000bf06300 */
[----:B------:R-:W-:Y:S01]  /*0470*/  IMAD.U32 R5, RZ, RZ, UR9 ;  /* 0x00000009ff057e24 */ /* 0x000fe2000f8e00ff */
[----:B------:R-:W-:-:S05]  /*0480*/  LEA.HI.X R3, R25, UR5, R26, 0x3, P1 ;  /* 0x0000000519037c11 */ /* 0x000fca00088f1c1a */
[----:B-1----:R0:W5:Y:S06]  /*0490*/  LDG.E.64 R6, desc[UR36][R2.64] ;  /* 0x0000002402067981 */ /* 0x00216c000c1e1b00 */
[----:B------:R0:W5:Y:S01]  /*04a0*/  @!P0 LDG.E.64 R4, desc[UR36][R2.64+0x8] ;  /* 0x0000082402048981 */ /* 0x000162000c1e1b00 */
[----:B------:R-:W-:Y:S01]  /*04b0*/  BSSY.RECONVERGENT B0, `(.L_x_2) ;  /* 0x000000c000007945 */ /* 0x000fe20003800200 */
.L_x_3:
[----:B--2--5:R-:W-:-:S05]  /*04c0*/  IADD3 R16, P0, PT, R4, R8, RZ ;  /* 0x0000000804107210 */ /* 0x024fca0007f1e0ff */
[----:B------:R-:W-:-:S05]  /*04d0*/  IMAD.X R17, R5, 0x1, R9, P0 ;  /* 0x0000000105117824 */ /* 0x000fca00000e0609 */
[----:B------:R-:W2:Y:S01]  /*04e0*/  LDG.E.U8 R0, desc[UR36][R16.64] ;  /* 0x0000002410007981 */ /* 0x000ea2000c1e1100 */
[C---:B------:R-:W-:Y:S01]  /*04f0*/  ISETP.GT.U32.AND P0, PT, R4.reuse, R6, PT ;  /* 0x000000060400720c */ /* 0x040fe20003f04070 */
[----:B------:R-:W-:Y:S01]  /*0500*/  IMAD.MOV.U32 R19, RZ, RZ, R4 ;  /* 0x000000ffff137224 */ /* 0x000fe200078e0004 */
[----:B------:R-:W-:Y:S01]  /*0510*/  IADD3 R4, P1, PT, R4, -0x1, RZ ;  /* 0xffffffff04047810 */ /* 0x000fe20007f3e0ff */
[----:B------:R-:W-:Y:S01]  /*0520*/  IMAD.MOV.U32 R18, RZ, RZ, R5 ;  /* 0x000000ffff127224 */ /* 0x000fe200078e0005 */
[C---:B------:R-:W-:Y:S02]  /*0530*/  ISETP.GT.AND.EX P0, PT, R5.reuse, R7, PT, P0 ;  /* 0x000000070500720c */ /* 0x040fe40003f04300 */
[----:B------:R-:W-:Y:S02]  /*0540*/  IADD3.X R5, PT, PT, R5, -0x1, RZ, P1, !PT ;  /* 0xffffffff05057810 */ /* 0x000fe40000ffe4ff */
[----:B--2---:R-:W-:-:S13]  /*0550*/  ISETP.NE.AND P2, PT, R0, 0x7d, PT ;  /* 0x0000007d0000780c */ /* 0x004fda0003f45270 */
[----:B------:R-:W-:Y:S05]  /*0560*/  @P0 BRA P2, `(.L_x_3) ;  /* 0xfffffffc00d40947 */ /* 0x000fea000103ffff */
[----:B------:R-:W-:Y:S05]  /*0570*/  BSYNC.RECONVERGENT B0 ;  /* 0x0000000000007941 */ /* 0x000fea0003800200 */
.L_x_2:
[----:B------:R-:W-:Y:S01]  /*0580*/  BSSY.RECONVERGENT B0, `(.L_x_4) ;  /* 0x000000c000007945 */ /* 0x000fe20003800200 */
.L_x_5:
[----:B------:R-:W-:-:S05]  /*0590*/  IADD3 R4, P0, PT, R6, R8, RZ ;  /* 0x0000000806047210 */ /* 0x000fca0007f1e0ff */
[----:B------:R-:W-:-:S05]  /*05a0*/  IMAD.X R5, R7, 0x1, R9, P0 ;  /* 0x0000000107057824 */ /* 0x000fca00000e0609 */
[----:B------:R-:W2:Y:S01]  /*05b0*/  LDG.E.U8 R4, desc[UR36][R4.64] ;  /* 0x0000002404047981 */ /* 0x000ea2000c1e1100 */
[C---:B------:R-:W-:Y:S01]  /*05c0*/  ISETP.LT.U32.AND P0, PT, R6.reuse, R19, PT ;  /* 0x000000130600720c */ /* 0x040fe20003f01070 */
[----:B------:R-:W-:Y:S01]  /*05d0*/  IMAD.MOV.U32 R22, RZ, RZ, R6 ;  /* 0x000000ffff167224 */ /* 0x000fe200078e0006 */
[----:B------:R-:W-:Y:S01]  /*05e0*/  IADD3 R6, P2, PT, R6, 0x1, RZ ;  /* 0x0000000106067810 */ /* 0x000fe20007f5e0ff */
[----:B0-----:R-:W-:Y:S01]  /*05f0*/  IMAD.MOV.U32 R2, RZ, RZ, R7 ;  /* 0x000000ffff027224 */ /* 0x001fe200078e0007 */
[----:B------:R-:W-:-:S03]  /*0600*/  ISETP.LT.AND.EX P0, PT, R7, R18, PT, P0 ;  /* 0x000000120700720c */ /* 0x000fc60003f01300 */
[----:B------:R-:W-:Y:S01]  /*0610*/  IMAD.X R7, RZ, RZ, R7, P2 ;  /* 0x000000ffff077224 */ /* 0x000fe200010e0607 */
[----:B--2---:R-:W-:-:S13]  /*0620*/  ISETP.NE.AND P1, PT, R4, 0x7b, PT ;  /* 0x0000007b0400780c */ /* 0x004fda0003f25270 */
[----:B------:R-:W-:Y:S05]  /*0630*/  @P1 BRA P0, `(.L_x_5) ;  /* 0xfffffffc00d41947 */ /* 0x000fea000003ffff */
[----:B------:R-:W-:Y:S05]  /*0640*/  BSYNC.RECONVERGENT B0 ;  /* 0x0000000000007941 */ /* 0x000fea0003800200 */
.L_x_4:
[----:B------:R-:W-:Y:S01]  /*0650*/  ISETP.NE.AND P0, PT, R4, 0x7b, PT ;  /* 0x0000007b0400780c */ /* 0x000fe20003f05270 */
[----:B------:R-:W-:-:S12]  /*0660*/  BSSY.RECONVERGENT B6, `(.L_x_6) ;  /* 0x0000013000067945 */ /* 0x000fd80003800200 */
[----:B------:R-:W-:Y:S05]  /*0670*/  @!P0 BRA `(.L_x_7) ;  /* 0x0000000000448947 */ /* 0x000fea0003800000 */
[----:B------:R-:W-:Y:S01]  /*0680*/  MOV R14, 0x0 ;  /* 0x00000000000e7802 */ /* 0x000fe20000000f00 */
[----:B------:R-:W0:Y:S01]  /*0690*/  LDCU.64 UR4, c[0x4][0x10] ;  /* 0x01000200ff0477ac */ /* 0x000e220008000a00 */
[----:B------:R-:W-:Y:S02]  /*06a0*/  IMAD.MOV.U32 R8, RZ, RZ, 0x32 ;  /* 0x00000032ff087424 */ /* 0x000fe400078e00ff */
[----:B------:R-:W-:Y:S01]  /*06b0*/  IMAD.MOV.U32 R12, RZ, RZ, 0x1 ;  /* 0x00000001ff0c7424 */ /* 0x000fe200078e00ff */
[----:B------:R-:W1:Y:S01]  /*06c0*/  LDCU.64 UR6, c[0x4][0x18] ;  /* 0x01000300ff0677ac */ /* 0x000e620008000a00 */
[----:B------:R-:W2:Y:S01]  /*06d0*/  LDC.64 R14, c[0x4][R14] ;  /* 0x010000000e0e7b82 */ /* 0x000ea20000000a00 */
[----:B------:R-:W-:Y:S01]  /*06e0*/  IMAD.MOV.U32 R13, RZ, RZ, RZ ;  /* 0x000000ffff0d7224 */ /* 0x000fe200078e00ff */
[----:B------:R-:W3:Y:S01]  /*06f0*/  LDCU.64 UR8, c[0x4][0x8] ;  /* 0x01000100ff0877ac */ /* 0x000ee20008000a00 */
[----:B0-----:R-:W-:Y:S02]  /*0700*/  IMAD.U32 R4, RZ, RZ, UR4 ;  /* 0x00000004ff047e24 */ /* 0x001fe4000f8e00ff */
[----:B------:R-:W-:-:S02]  /*0710*/  IMAD.U32 R5, RZ, RZ, UR5 ;  /* 0x00000005ff057e24 */ /* 0x000fc4000f8e00ff */
[----:B-1----:R-:W-:Y:S02]  /*0720*/  IMAD.U32 R6, RZ, RZ, UR6 ;  /* 0x00000006ff067e24 */ /* 0x002fe4000f8e00ff */
[----:B------:R-:W-:Y:S02]  /*0730*/  IMAD.U32 R7, RZ, RZ, UR7 ;  /* 0x00000007ff077e24 */ /* 0x000fe4000f8e00ff */
[----:B---3--:R-:W-:Y:S02]  /*0740*/  IMAD.U32 R10, RZ, RZ, UR8 ;  /* 0x00000008ff0a7e24 */ /* 0x008fe4000f8e00ff */
[----:B------:R-:W-:-:S07]  /*0750*/  IMAD.U32 R11, RZ, RZ, UR9 ;  /* 0x00000009ff0b7e24 */ /* 0x000fce000f8e00ff */
[----:B------:R-:W-:-:S07]  /*0760*/  LEPC R20, `(.L_x_8) ;  /* 0x000000001014794e */ /* 0x000fce0000000000 */
[----:B--2---:R-:W-:Y:S05]  /*0770*/  CALL.ABS.NOINC R14 ;  /* 0x000000000e007343 */ /* 0x004fea0003c00000 */
.L_x_8:
[----:B------:R0:W5:Y:S02]  /*0780*/  LDG.E.U8 R0, desc[UR36][R16.64] ;  /* 0x0000002410007981 */ /* 0x000164000c1e1100 */
.L_x_7:
[----:B------:R-:W-:Y:S05]  /*0790*/  BSYNC.RECONVERGENT B6 ;  /* 0x0000000000067941 */ /* 0x000fea0003800200 */
.L_x_6:
[----:B-----5:R-:W-:Y:S01]  /*07a0*/  PRMT R0, R0, 0x9910, RZ ;  /* 0x0000991000007816 */ /* 0x020fe200000000ff */
[----:B------:R-:W-:Y:S03]  /*07b0*/  BSSY.RECONVERGENT B6, `(.L_x_9) ;  /* 0x0000013000067945 */ /* 0x000fe60003800200 */
[----:B------:R-:W-:-:S13]  /*07c0*/  ISETP.NE.AND P0, PT, R0, 0x7d, PT ;  /* 0x0000007d0000780c */ /* 0x000fda0003f05270 */
[----:B------:R-:W-:Y:S05]  /*07d0*/  @!P0 BRA `(.L_x_10) ;  /* 0x0000000000408947 */ /* 0x000fea0003800000 */
[----:B------:R-:W-:Y:S01]  /*07e0*/  MOV R14, 0x0 ;  /* 0x00000000000e7802 */ /* 0x000fe20000000f00 */
[----:B------:R-:W1:Y:S01]  /*07f0*/  LDCU.64 UR4, c[0x4][0x20] ;  /* 0x01000400ff0477ac */ /* 0x000e620008000a00 */
[----:B------:R-:W-:Y:S02]  /*0800*/  IMAD.MOV.U32 R8, RZ, RZ, 0x33 ;  /* 0x00000033ff087424 */ /* 0x000fe400078e00ff */
[----:B------:R-:W-:Y:S01]  /*0810*/  IMAD.MOV.U32 R12, RZ, RZ, 0x1 ;  /* 0x00000001ff0c7424 */ /* 0x000fe200078e00ff */
[----:B------:R-:W2:Y:S01]  /*0820*/  LDCU.64 UR6, c[0x4][0x18] ;  /* 0x01000300ff0677ac */ /* 0x000ea20008000a00 */
[----:B------:R-:W3:Y:S01]  /*0830*/  LDC.64 R14, c[0x4][R14] ;  /* 0x010000000e0e7b82 */ /* 0x000ee20000000a00 */
[----:B------:R-:W-:Y:S01]  /*0840*/  IMAD.MOV.U32 R13, RZ, RZ, RZ ;  /* 0x000000ffff0d7224 */ /* 0x000fe200078e00ff */
[----:B------:R-:W4:Y:S01]  /*0850*/  LDCU.64 UR8, c[0x4][0x8] ;  /* 0x01000100ff0877ac */ /* 0x000f220008000a00 */
[----:B-1----:R-:W-:Y:S02]  /*0860*/  IMAD.U32 R4, RZ, RZ, UR4 ;  /* 0x00000004ff047e24 */ /* 0x002fe4000f8e00ff */
[----:B------:R-:W-:-:S02]  /*0870*/  IMAD.U32 R5, RZ, RZ, UR5 ;  /* 0x00000005ff057e24 */ /* 0x000fc4000f8e00ff */
[----:B--2---:R-:W-:Y:S02]  /*0880*/  IMAD.U32 R6, RZ, RZ, UR6 ;  /* 0x00000006ff067e24 */ /* 0x004fe4000f8e00ff */
[----:B------:R-:W-:Y:S02]  /*0890*/  IMAD.U32 R7, RZ, RZ, UR7 ;  /* 0x00000007ff077e24 */ /* 0x000fe4000f8e00ff */
[----:B----4-:R-:W-:Y:S02]  /*08a0*/  IMAD.U32 R10, RZ, RZ, UR8 ;  /* 0x00000008ff0a7e24 */ /* 0x010fe4000f8e00ff */
[----:B------:R-:W-:-:S07]  /*08b0*/  IMAD.U32 R11, RZ, RZ, UR9 ;  /* 0x00000009ff0b7e24 */ /* 0x000fce000f8e00ff */
[----:B------:R-:W-:-:S07]  /*08c0*/  LEPC R20, `(.L_x_10) ;  /* 0x000000001014794e */ /* 0x000fce0000000000 */
[----:B0--3--:R-:W-:Y:S05]  /*08d0*/  CALL.ABS.NOINC R14 ;  /* 0x000000000e007343 */ /* 0x009fea0003c00000 */
.L_x_10:
[----:B------:R-:W-:Y:S05]  /*08e0*/  BSYNC.RECONVERGENT B6 ;  /* 0x0000000000067941 */ /* 0x000fea0003800200 */
.L_x_9:
[----:B------:R-:W-:Y:S01]  /*08f0*/  IMAD.MOV.U32 R10, RZ, RZ, -0x1 ;  /* 0xffffffffff0a7424 */ /* 0x000fe200078e00ff */
[----:B------:R-:W-:Y:S01]  /*0900*/  BSSY.RECONVERGENT B9, `(.L_x_11) ;  /* 0x00002f9000097945 */ /* 0x000fe20003800200 */
[----:B------:R-:W-:Y:S01]  /*0910*/  IMAD.MOV.U32 R11, RZ, RZ, -0x1 ;  /* 0xffffffffff0b7424 */ /* 0x000fe200078e00ff */
[----:B------:R-:W-:Y:S01]  /*0920*/  CS2R R28, SRZ ;  /* 0x00000000001c7805 */ /* 0x000fe2000001ff00 */
[----:B------:R-:W-:Y:S02]  /*0930*/  IMAD.MOV.U32 R4, RZ, RZ, -0x1 ;  /* 0xffffffffff047424 */ /* 0x000fe400078e00ff */
[----:B------:R-:W-:Y:S02]  /*0940*/  IMAD.MOV.U32 R5, RZ, RZ, -0x1 ;  /* 0xffffffffff057424 */ /* 0x000fe400078e00ff */
[----:B------:R-:W-:Y:S02]  /*0950*/  IMAD.MOV.U32 R6, RZ, RZ, -0x1 ;  /* 0xffffffffff067424 */ /* 0x000fe400078e00ff */
[----:B------:R-:W-:-:S02]  /*0960*/  IMAD.MOV.U32 R7, RZ, RZ, -0x1 ;  /* 0xffffffffff077424 */ /* 0x000fc400078e00ff */
[----:B------:R-:W-:Y:S02]  /*0970*/  IMAD.MOV.U32 R8, RZ, RZ, R19 ;  /* 0x000000ffff087224 */ /* 0x000fe400078e0013 */
[----:B------:R-:W-:Y:S01]  /*0980*/  IMAD.MOV.U32 R9, RZ, RZ, R18 ;  /* 0x000000ffff097224 */ /* 0x000fe200078e0012 */
[----:B------:R1:W-:Y:S01]  /*0990*/  STL.128 [R1+0x10], R4 ;  /* 0x0000100401007387 */ /* 0x0003e20000100c00 */
[----:B------:R-:W-:Y:S02]  /*09a0*/  IMAD.MOV.U32 R27, RZ, RZ, RZ ;  /* 0x000000ffff1b7224 */ /* 0x000fe400078e00ff */
[----:B------:R-:W-:Y:S01]  /*09b0*/  IMAD.MOV.U32 R18, RZ, RZ, R22 ;  /* 0x000000ffff127224 */ /* 0x000fe200078e0016 */
[----:B------:R1:W-:Y:S01]  /*09c0*/  STL.128 [R1], R8 ;  /* 0x0000000801007387 */ /* 0x0003e20000100c00 */
[----:B------:R-:W-:-:S03]  /*09d0*/  IMAD.MOV.U32 R19, RZ, RZ, R2 ;  /* 0x000000ffff137224 */ /* 0x000fc600078e0002 */
[----:B------:R1:W-:Y:S04]  /*09e0*/  STL.128 [R1+0x20], R4 ;  /* 0x0000200401007387 */ /* 0x0003e80000100c00 */
[----:B------:R1:W-:Y:S04]  /*09f0*/  STL.128 [R1+0x30], R4 ;  /* 0x0000300401007387 */ /* 0x0003e80000100c00 */
[----:B------:R1:W-:Y:S04]  /*0a00*/  STL.128 [R1+0x40], R4 ;  /* 0x0000400401007387 */ /* 0x0003e80000100c00 */
[----:B------:R1:W-:Y:S04]  /*0a10*/  STL.128 [R1+0x50], R4 ;  /* 0x0000500401007387 */ /* 0x0003e80000100c00 */
[----:B------:R1:W-:Y:S04]  /*0a20*/  STL.128 [R1+0x60], R4 ;  /* 0x0000600401007387 */ /* 0x0003e80000100c00 */
[----:B------:R1:W-:Y:S02]  /*0a30*/  STL.128 [R1+0x70], R4 ;  /* 0x0000700401007387 */ /* 0x0003e40000100c00 */
.L_x_16:
[----:B------:R-:W1:Y:S02]  /*0a40*/  LDCU.64 UR4, c[0x0][0x3c0] ;  /* 0x00007800ff0477ac */ /* 0x000e640008000a00 */
[----:B012---:R-:W-:-:S04]  /*0a50*/  IADD3 R4, P0, PT, R29, UR4, RZ ;  /* 0x000000041d047c10 */ /* 0x007fc8000ff1e0ff */
[----:B------:R-:W-:-:S05]  /*0a60*/  LEA.HI.X.SX32 R5, R29, UR5, 0x1, P0 ;  /* 0x000000051d057c11 */ /* 0x000fca00080f0eff */
[----:B------:R-:W2:Y:S01]  /*0a70*/  LDG.E.U8 R3, desc[UR36][R4.64] ;  /* 0x0000002404037981 */ /* 0x000ea2000c1e1100 */
[----:B------:R-:W-:Y:S02]  /*0a80*/  VIADD R0, R29, 0x1 ;  /* 0x000000011d007836 */ /* 0x000fe40000000000 */
[----:B0-----:R-:W-:Y:S02]  /*0a90*/  IMAD.MOV.U32 R16, RZ, RZ, R29 ;  /* 0x000000ffff107224 */ /* 0x001fe400078e001d */
[----:B------:R-:W-:Y:S01]  /*0aa0*/  IMAD.MOV.U32 R29, RZ, RZ, R0 ;  /* 0x000000ffff1d7224 */ /* 0x000fe200078e0000 */
[----:B--2---:R-:W-:-:S13]  /*0ab0*/  ISETP.GT.AND P0, PT, R3, 0x2, PT ;  /* 0x000000020300780c */ /* 0x004fda0003f04270 */
[----:B-----5:R-:W-:Y:S05]  /*0ac0*/  @P0 BRA `(.L_x_12) ;  /* 0x00000004007c0947 */ /* 0x020fea0003800000 */
[----:B------:R-:W-:-:S13]  /*0ad0*/  ISETP.NE.AND P0, PT, R3, 0x1, PT ;  /* 0x000000010300780c */ /* 0x000fda0003f05270 */
[----:B------:R-:W-:Y:S05]  /*0ae0*/  @!P0 BRA `(.L_x_13) ;  /* 0x0000000000308947 */ /* 0x000fea0003800000 */
[----:B------:R-:W-:-:S13]  /*0af0*/  ISETP.NE.AND P0, PT, R3, 0x2, PT ;  /* 0x000000020300780c */ /* 0x000fda0003f05270 */
[----:B------:R-:W-:Y:S05]  /*0b00*/  @!P0 BRA `(.L_x_14) ;  /* 0x00000000000c8947 */ /* 0x000fea0003800000 */
[----:B------:R-:W-:-:S13]  /*0b10*/  ISETP.NE.AND P0, PT, R3, RZ, PT ;  /* 0x000000ff0300720c */ /* 0x000fda0003f05270 */
[----:B------:R-:W-:Y:S05]  /*0b20*/  @!P0 BRA `(.L_x_15) ;  /* 0x0000002c00588947 */ /* 0x000fea0003800000 */
[----:B------:R-:W-:Y:S05]  /*0b30*/  BRA `(.L_x_16) ;  /* 0xfffffffc00c07947 */ /* 0x000fea000383ffff */
.L_x_14:
[C---:B------:R-:W-:Y:S02]  /*0b40*/  IMAD R3, R28.reuse, 0x8, R1 ;  /* 0x000000081c037824 */ /* 0x040fe400078e0201 */
[----:B------:R-:W-:Y:S02]  /*0b50*/  IMAD.MOV.U32 R4, RZ, RZ, -0x1 ;  /* 0xffffffffff047424 */ /* 0x000fe400078e00ff */
[----:B------:R-:W-:Y:S01]  /*0b60*/  IMAD.MOV.U32 R5, RZ, RZ, -0x1 ;  /* 0xffffffffff057424 */ /* 0x000fe200078e00ff */
[----:B------:R2:W5:Y:S01]  /*0b70*/  LDL.64 R18, [R3] ;  /* 0x0000000003127983 */ /* 0x0005620000100a00 */
[----:B------:R-:W-:-:S03]  /*0b80*/  VIADD R28, R28, 0xffffffff ;  /* 0xffffffff1c1c7836 */ /* 0x000fc60000000000 */
[----:B------:R2:W-:Y:S01]  /*0b90*/  STL.64 [R3], R4 ;  /* 0x0000000403007387 */ /* 0x0005e20000100a00 */
[----:B------:R-:W-:Y:S05]  /*0ba0*/  BRA `(.L_x_16) ;  /* 0xfffffffc00a47947 */ /* 0x000fea000383ffff */
.L_x_13:
[----:B------:R-:W0:Y:S01]  /*0bb0*/  LDCU UR4, c[0x0][0x3c8] ;  /* 0x00007900ff0477ac */ /* 0x000e220008000800 */
[----:B------:R-:W-:Y:S01]  /*0bc0*/  BSSY.RECONVERGENT B6, `(.L_x_17) ;  /* 0x0000013000067945 */ /* 0x000fe20003800200 */
[----:B0-----:R-:W-:-:S13]  /*0bd0*/  ISETP.GE.AND P0, PT, R27, UR4, PT ;  /* 0x000000041b007c0c */ /* 0x001fda000bf06270 */
        /* <DEDUP_REMOVED lines=17> */
.L_x_18:
[----:B------:R-:W-:Y:S05]  /*0cf0*/  BSYNC.RECONVERGENT B6 ;  /* 0x0000000000067941 */ /* 0x000fea0003800200 */
.L_x_17:
[----:B------:R-:W0:Y:S02]  /*0d00*/  LDCU.64 UR4, c[0x0][0x380] ;  /* 0x00007000ff0477ac */ /* 0x000e240008000a00 */
[----:B0-----:R-:W-:-:S04]  /*0d10*/  IADD3 R6, P0, PT, R25, UR4, RZ ;  /* 0x0000000419067c10 */ /* 0x001fc8000ff1e0ff */
[----:B------:R-:W-:-:S05]  /*0d20*/  IADD3.X R7, PT, PT, R26, UR5, RZ, P0, !PT ;  /* 0x000000051a077c10 */ /* 0x000fca00087fe4ff */
[----:B------:R-:W2:Y:S01]  /*0d30*/  LDG.E.U8 R6, desc[UR36][R6.64] ;  /* 0x0000002406067981 */ /* 0x000ea2000c1e1100 */
[----:B------:R-:W-:-:S06]  /*0d40*/  IMAD R4, R28, 0x8, R1 ;  /* 0x000000081c047824 */ /* 0x000fcc00078e0201 */
[----:B------:R-:W5:Y:S01]  /*0d50*/  LDL.64 R4, [R4] ;  /* 0x0000000004047983 */ /* 0x000f620000100a00 */
[----:B------:R-:W-:Y:S01]  /*0d60*/  BSSY.RECONVERGENT B0, `(.L_x_19) ;  /* 0x0000018000007945 */ /* 0x000fe20003800200 */
[----:B--2---:R-:W-:-:S13]  /*0d70*/  ISETP.NE.AND P0, PT, R6, 0x20, PT ;  /* 0x000000200600780c */ /* 0x004fda0003f05270 */
[----:B------:R-:W-:Y:S05]  /*0d80*/  @P0 BRA `(.L_x_20) ;  /* 0x0000000000540947 */ /* 0x000fea0003800000 */
[----:B-----5:R-:W-:Y:S01]  /*0d90*/  ISETP.GT.U32.AND P0, PT, R25, R4, PT ;  /* 0x000000041900720c */ /* 0x020fe20003f04070 */
[----:B------:R-:W-:Y:S02]  /*0da0*/  IMAD.MOV.U32 R9, RZ, RZ, R26 ;  /* 0x000000ffff097224 */ /* 0x000fe400078e001a */
[----:B------:R-:W-:Y:S01]  /*0db0*/  IMAD.MOV.U32 R3, RZ, RZ, R25 ;  /* 0x000000ffff037224 */ /* 0x000fe200078e0019 */
[----:B------:R-:W-:-:S04]  /*0dc0*/  ISETP.GT.AND.EX P0, PT, R26, R5, PT, P0 ;  /* 0x000000051a00720c */ /* 0x000fc80003f04300 */
[----:B------:R-:W-:Y:S02]  /*0dd0*/  SEL R8, R26, R5, P0 ;  /* 0x000000051a087207 */ /* 0x000fe40000000000 */
[----:B------:R-:W-:-:S07]  /*0de0*/  SEL R0, R25, R4, P0 ;  /* 0x0000000419007207 */ /* 0x000fce0000000000 */
.L_x_21:
[----:B------:R-:W-:Y:S01]  /*0df0*/  ISETP.GE.U32.AND P0, PT, R3, R4, PT ;  /* 0x000000040300720c */ /* 0x000fe20003f06070 */
[----:B------:R-:W-:Y:S02]  /*0e00*/  IMAD.MOV.U32 R25, RZ, RZ, R0 ;  /* 0x000000ffff197224 */ /* 0x000fe400078e0000 */
[----:B------:R-:W-:Y:S01]  /*0e10*/  IMAD.MOV.U32 R26, RZ, RZ, R8 ;  /* 0x000000ffff1a7224 */ /* 0x000fe200078e0008 */
[----:B------:R-:W-:-:S13]  /*0e20*/  ISETP.GE.AND.EX P0, PT, R9, R5, PT, P0 ;  /* 0x000000050900720c */ /* 0x000fda0003f06300 */
[----:B------:R-:W-:Y:S05]  /*0e30*/  @P0 BRA `(.L_x_20) ;  /* 0x0000000000280947 */ /* 0x000fea0003800000 */
[----:B------:R-:W0:Y:S02]  /*0e40*/  LDCU.64 UR4, c[0x0][0x380] ;  /* 0x00007000ff0477ac */ /* 0x000e240008000a00 */
[----:B0-----:R-:W-:-:S04]  /*0e50*/  IADD3 R6, P0, PT, R3, UR4, RZ ;  /* 0x0000000403067c10 */ /* 0x001fc8000ff1e0ff */
[----:B------:R-:W-:-:S05]  /*0e60*/  IADD3.X R7, PT, PT, R9, UR5, RZ, P0, !PT ;  /* 0x0000000509077c10 */ /* 0x000fca00087fe4ff */
[----:B------:R-:W2:Y:S01]  /*0e70*/  LDG.E.U8 R6, desc[UR36][R6.64+0x1] ;  /* 0x0000012406067981 */ /* 0x000ea2000c1e1100 */
[----:B------:R-:W-:-:S05]  /*0e80*/  IADD3 R25, P1, PT, R3, 0x1, RZ ;  /* 0x0000000103197810 */ /* 0x000fca0007f3e0ff */
[----:B------:R-:W-:Y:S02]  /*0e90*/  IMAD.X R26, RZ, RZ, R9, P1 ;  /* 0x000000ffff1a7224 */ /* 0x000fe400008e0609 */
[----:B------:R-:W-:Y:S02]  /*0ea0*/  IMAD.MOV.U32 R3, RZ, RZ, R25 ;  /* 0x000000ffff037224 */ /* 0x000fe400078e0019 */
[----:B------:R-:W-:Y:S01]  /*0eb0*/  IMAD.MOV.U32 R9, RZ, RZ, R26 ;  /* 0x000000ffff097224 */ /* 0x000fe200078e001a */
[----:B--2---:R-:W-:-:S13]  /*0ec0*/  ISETP.NE.AND P0, PT, R6, 0x20, PT ;  /* 0x000000200600780c */ /* 0x004fda0003f05270 */
[----:B------:R-:W-:Y:S05]  /*0ed0*/  @!P0 BRA `(.L_x_21) ;  /* 0xfffffffc00c48947 */ /* 0x000fea000383ffff */
.L_x_20:
[----:B------:R-:W-:Y:S05]  /*0ee0*/  BSYNC.RECONVERGENT B0 ;  /* 0x0000000000007941 */ /* 0x000fea0003800200 */
.L_x_19:
[----:B------:R-:W0:Y:S01]  /*0ef0*/  LDC.64 R6, c[0x0][0x3d0] ;  /* 0x0000f400ff067b82 */ /* 0x000e220000000a00 */
[----:B------:R-:W-:Y:S01]  /*0f00*/  IMAD.SHL.U32 R0, R27, 0x2, RZ ;  /* 0x000000021b007824 */ /* 0x000fe200078e00ff */
[----:B-----5:R-:W-:Y:S01]  /*0f10*/  ISETP.GT.U32.AND P0, PT, R18, R4, PT ;  /* 0x000000041200720c */ /* 0x020fe20003f04070 */
[----:B------:R-:W-:Y:S02]  /*0f20*/  BSSY.RECONVERGENT B6, `(.L_x_22) ;  /* 0x0000017000067945 */ /* 0x000fe40003800200 */
[----:B------:R-:W-:Y:S01]  /*0f30*/  IMAD R3, R25, UR38, R0 ;  /* 0x0000002619037c24 */ /* 0x000fe2000f8e0200 */
[----:B------:R-:W-:-:S03]  /*0f40*/  ISETP.GT.AND.EX P0, PT, R19, R5, PT, P0 ;  /* 0x000000051300720c */ /* 0x000fc60003f04300 */
[----:B0-----:R-:W-:-:S05]  /*0f50*/  IMAD.WIDE R6, R3, 0x8, R6 ;  /* 0x0000000803067825 */ /* 0x001fca00078e0206 */
[----:B------:R0:W-:Y:S04]  /*0f60*/  STG.E.64 desc[UR36][R6.64], R18 ;  /* 0x0000001206007986 */ /* 0x0001e8000c101b24 */
[----:B------:R0:W-:Y:S01]  /*0f70*/  STG.E.64 desc[UR36][R6.64+0x8], R4 ;  /* 0x0000080406007986 */ /* 0x0001e2000c101b24 */
        /* <DEDUP_REMOVED lines=17> */
.L_x_23:
[----:B------:R-:W-:Y:S05]  /*1090*/  BSYNC.RECONVERGENT B6 ;  /* 0x0000000000067941 */ /* 0x000fea0003800200 */
.L_x_22:
[----:B------:R-:W-:Y:S01]  /*10a0*/  VIADD R27, R27, 0x1 ;  /* 0x000000011b1b7836 */ /* 0x000fe20000000000 */
[----:B------:R-:W-:Y:S06]  /*10b0*/  BRA `(.L_x_16) ;  /* 0xfffffff800607947 */ /* 0x000fec000383ffff */
.L_x_12:
[----:B------:R-:W-:-:S13]  /*10c0*/  ISETP.NE.AND P0, PT, R3, 0x3, PT ;  /* 0x000000030300780c */ /* 0x000fda0003f05270 */
[----:B------:R-:W-:Y:S05]  /*10d0*/  @!P0 BRA `(.L_x_24) ;  /* 0x0000002000008947 */ /* 0x000fea0003800000 */
[----:B------:R-:W-:-:S13]  /*10e0*/  ISETP.NE.AND P0, PT, R3, 0x4, PT ;  /* 0x000000040300780c */ /* 0x000fda0003f05270 */
[----:B------:R-:W-:Y:S05]  /*10f0*/  @!P0 BRA `(.L_x_25) ;  /* 0x00000008006c8947 */ /* 0x000fea0003800000 */
[----:B------:R-:W-:-:S13]  /*1100*/  ISETP.NE.AND P0, PT, R3, 0x5, PT ;  /* 0x000000050300780c */ /* 0x000fda0003f05270 */
[----:B------:R-:W-:Y:S05]  /*1110*/  @P0 BRA `(.L_x_16) ;  /* 0xfffffff800480947 */ /* 0x000fea000383ffff */
[----:B------:R-:W2:Y:S01]  /*1120*/  LDG.E.S8 R0, desc[UR36][R4.64+0x1] ;  /* 0x0000012404007981 */ /* 0x000ea2000c1e1300 */
[----:B------:R-:W-:Y:S01]  /*1130*/  BSSY.RECONVERGENT B8, `(.L_x_26) ;  /* 0x000002b000087945 */ /* 0x000fe20003800200 */
[----:B------:R-:W-:Y:S02]  /*1140*/  VIADD R29, R16, 0x2 ;  /* 0x00000002101d7836 */ /* 0x000fe40000000000 */
[----:B------:R-:W-:Y:S02]  /*1150*/  IMAD.MOV.U32 R30, RZ, RZ, RZ ;  /* 0x000000ffff1e7224 */ /* 0x000fe400078e00ff */
[----:B------:R-:W-:Y:S01]  /*1160*/  IMAD.MOV.U32 R17, RZ, RZ, RZ ;  /* 0x000000ffff117224 */ /* 0x000fe200078e00ff */
[----:B--2---:R-:W-:-:S13]  /*1170*/  ISETP.GT.AND P0, PT, R0, -0x1, PT ;  /* 0xffffffff0000780c */ /* 0x004fda0003f04270 */
[----:B------:R-:W-:Y:S05]  /*1180*/  @P0 BRA `(.L_x_27) ;  /* 0x0000000000940947 */ /* 0x000fea0003800000 */
[----:B------:R-:W-:Y:S01]  /*1190*/  BSSY.RECONVERGENT B7, `(.L_x_28) ;  /* 0x0000023000077945 */ /* 0x000fe20003800200 */
[----:B------:R-:W-:Y:S02]  /*11a0*/  IMAD.MOV.U32 R17, RZ, RZ, RZ ;  /* 0x000000ffff117224 */ /* 0x000fe400078e00ff */
[----:B------:R-:W-:-:S07]  /*11b0*/  IMAD.MOV.U32 R30, RZ, RZ, RZ ;  /* 0x000000ffff1e7224 */ /* 0x000fce00078e00ff */
.L_x_31:
[----:B------:R-:W-:Y:S01]  /*11c0*/  ISETP.GE.U32.AND P0, PT, R17, 0x1d, PT ;  /* 0x0000001d1100780c */ /* 0x000fe20003f06070 */
[----:B------:R-:W-:Y:S01]  /*11d0*/  BSSY.RECONVERGENT B6, `(.L_x_29) ;  /* 0x0000015000067945 */ /* 0x000fe20003800200 */
[----:B------:R-:W-:-:S04]  /*11e0*/  LOP3.LUT R0, R0, 0x7f, RZ, 0xc0, !PT ;  /* 0x0000007f00007812 */ /* 0x000fc800078ec0ff */
[----:B------:R-:W-:-:S04]  /*11f0*/  SHF.L.U32 R3, R0, R17, RZ ;  /* 0x0000001100037219 */ /* 0x000fc800000006ff */
[----:B------:R-:W-:-:S03]  /*1200*/  LOP3.LUT R30, R3, R30, RZ, 0xfc, !PT ;  /* 0x0000001e031e7212 */ /* 0x000fc600078efcff */
        /* <DEDUP_REMOVED lines=17> */
.L_x_30:
[----:B------:R-:W-:Y:S05]  /*1320*/  BSYNC.RECONVERGENT B6 ;  /* 0x0000000000067941 */ /* 0x000fea0003800200 */
.L_x_29:
[----:B------:R-:W0:Y:S02]  /*1330*/  LDCU.64 UR4, c[0x0][0x3c0] ;  /* 0x00007800ff0477ac */ /* 0x000e240008000a00 */
[----:B0-----:R-:W-:-:S04]  /*1340*/  IADD3 R4, P0, PT, R29, UR4, RZ ;  /* 0x000000041d047c10 */ /* 0x001fc8000ff1e0ff */
[----:B------:R-:W-:-:S05]  /*1350*/  LEA.HI.X.SX32 R5, R29, UR5, 0x1, P0 ;  /* 0x000000051d057c11 */ /* 0x000fca00080f0eff */
[----:B------:R-:W2:Y:S01]  /*1360*/  LDG.E.S8 R0, desc[UR36][R4.64] ;  /* 0x0000002404007981 */ /* 0x000ea2000c1e1300 */
[----:B------:R-:W-:Y:S02]  /*1370*/  VIADD R29, R29, 0x1 ;  /* 0x000000011d1d7836 */ /* 0x000fe40000000000 */
[----:B------:R-:W-:Y:S02]  /*1380*/  VIADD R16, R16, 0x1 ;  /* 0x0000000110107836 */ /* 0x000fe40000000000 */
[----:B------:R-:W-:Y:S01]  /*1390*/  VIADD R17, R17, 0x7 ;  /* 0x0000000711117836 */ /* 0x000fe20000000000 */
[----:B--2---:R-:W-:-:S13]  /*13a0*/  ISETP.GE.AND P0, PT, R0, RZ, PT ;  /* 0x000000ff0000720c */ /* 0x004fda0003f06270 */
[----:B------:R-:W-:Y:S05]  /*13b0*/  @!P0 BRA `(.L_x_31) ;  /* 0xfffffffc00808947 */ /* 0x000fea000383ffff */
[----:B------:R-:W-:Y:S05]  /*13c0*/  BSYNC.RECONVERGENT B7 ;  /* 0x0000000000077941 */ /* 0x000fea0003800200 */
.L_x_28:
[----:B------:R-:W-:-:S07]  /*13d0*/  VIADD R29, R16, 0x2 ;  /* 0x00000002101d7836 */ /* 0x000fce0000000000 */
.L_x_27:
[----:B------:R-:W-:Y:S05]  /*13e0*/  BSYNC.RECONVERGENT B8 ;  /* 0x0000000000087941 */ /* 0x000fea0003800200 */
.L_x_26:
[----:B------:R-:W0:Y:S02]  /*13f0*/  LDCU.64 UR4, c[0x0][0x380] ;  /* 0x00007000ff0477ac */ /* 0x000e240008000a00 */
[----:B0-----:R-:W-:-:S04]  /*1400*/  IADD3 R4, P0, PT, R18, UR4, RZ ;  /* 0x0000000412047c10 */ /* 0x001fc8000ff1e0ff */
[----:B------:R-:W-:-:S05]  /*1410*/  IADD3.X R5, PT, PT, R19, UR5, RZ, P0, !PT ;  /* 0x0000000513057c10 */ /* 0x000fca00087fe4ff */
[----:B------:R-:W2:Y:S01]  /*1420*/  LDG.E.U8 R4, desc[UR36][R4.64] ;  /* 0x0000002404047981 */ /* 0x000ea2000c1e1100 */
[----:B------:R-:W-:-:S04]  /*1430*/  SHF.L.U32 R17, R0, R17, RZ ;  /* 0x0000001100117219 */ /* 0x000fc800000006ff */
[----:B------:R-:W-:Y:S02]  /*1440*/  LOP3.LUT R30, R17, R30, RZ, 0xfc, !PT ;  /* 0x0000001e111e7212 */ /* 0x000fe400078efcff */
[----:B--2---:R-:W-:-:S13]  /*1450*/  ISETP.NE.AND P0, PT, R4, 0x5b, PT ;  /* 0x0000005b0400780c */ /* 0x004fda0003f05270 */
[----:B------:R-:W-:Y:S05]  /*1460*/  @P0 BRA `(.L_x_15) ;  /* 0x0000002400080947 */ /* 0x000fea0003800000 */
[----:B------:R-:W-:Y:S02]  /*1470*/  ISETP.GE.AND P0, PT, R30, 0x1, PT ;  /* 0x000000011e00780c */ /* 0x000fe40003f06270 */
[----:B------:R-:W-:-:S05]  /*1480*/  IADD3 R18, P1, PT, R18, 0x1, RZ ;  /* 0x0000000112127810 */ /* 0x000fca0007f3e0ff */
[----:B------:R-:W-:-:S06]  /*1490*/  IMAD.X R19, RZ, RZ, R19, P1 ;  /* 0x000000ffff137224 */ /* 0x000fcc00008e0613 */
[----:B------:R-:W-:Y:S05]  /*14a0*/  @!P0 BRA `(.L_x_16) ;  /* 0xfffffff400648947 */ /* 0x000fea000383ffff */
[C---:B------:R-:W-:Y:S01]  /*14b0*/  IMAD R35, R28.reuse, 0x8, R1 ;  /* 0x000000081c237824 */ /* 0x040fe200078e0201 */
[----:B------:R-:W0:Y:S05]  /*14c0*/  LDCU UR4, c[0x0][0x3b8] ;  /* 0x00007700ff0477ac */ /* 0x000e2a0008000800 */
[----:B------:R-:W5:Y:S01]  /*14d0*/  LDL R35, [R35] ;  /* 0x0000000023237983 */ /* 0x000f620000100800 */
[----:B------:R-:W-:Y:S01]  /*14e0*/  BSSY.RELIABLE B7, `(.L_x_32) ;  /* 0x000005b000077945 */ /* 0x000fe20003800100 */
[----:B------:R-:W-:Y:S02]  /*14f0*/  IMAD.MOV.U32 R33, RZ, RZ, RZ ;  /* 0x000000ffff217224 */ /* 0x000fe400078e00ff */
[----:B0-----:R-:W-:-:S07]  /*1500*/  IMAD R31, R28, UR4, RZ ;  /* 0x000000041c1f7c24 */ /* 0x001fce000f8e02ff */
.L_x_42:
[----:B------:R-:W0:Y:S01]  /*1510*/  LDC.64 R4, c[0x0][0x3a8] ;  /* 0x0000ea00ff047b82 */ /* 0x000e220000000a00 */
[----:B------:R-:W-:-:S04]  /*1520*/  SHF.R.S32.HI R3, RZ, 0x1f, R18 ;  /* 0x0000001fff037819 */ /* 0x000fc80000011412 */
[----:B------:R-:W-:-:S04]  /*1530*/  LEA.HI R0, R3, R18, RZ, 0x6 ;  /* 0x0000001203007211 */ /* 0x000fc800078f30ff */
[----:B------:R-:W-:-:S05]  /*1540*/  LEA.HI.SX32 R7, R0, R31, 0x1a ;  /* 0x0000001f00077211 */ /* 0x000fca00078fd2ff */
[----:B0-----:R-:W-:-:S06]  /*1550*/  IMAD.WIDE R6, R7, 0x8, R4 ;  /* 0x0000000807067825 */ /* 0x001fcc00078e0204 */
[----:B------:R-:W2:Y:S01]  /*1560*/  LDG.E.64 R6, desc[UR36][R6.64] ;  /* 0x0000002406067981 */ /* 0x000ea2000c1e1b00 */
[----:B-----5:R-:W-:Y:S01]  /*1570*/  ISETP.GE.AND P0, PT, R18, R35, PT ;  /* 0x000000231200720c */ /* 0x020fe20003f06270 */
[----:B------:R-:W-:Y:S01]  /*1580*/  BSSY.RECONVERGENT B0, `(.L_x_33) ;  /* 0x000000f000007945 */ /* 0x000fe20003800200 */
[----:B--2---:R-:W-:-:S04]  /*1590*/  ISETP.NE.U32.AND P1, PT, R6, RZ, PT ;  /* 0x000000ff0600720c */ /* 0x004fc80003f25070 */
[----:B------:R-:W-:-:S13]  /*15a0*/  ISETP.NE.OR.EX P0, PT, R7, RZ, P0, P1 ;  /* 0x000000ff0700720c */ /* 0x000fda0000705710 */
[----:B------:R-:W-:Y:S05]  /*15b0*/  @P0 BRA `(.L_x_34) ;  /* 0x00000000002c0947 */ /* 0x000fea0003800000 */
.L_x_35:
[----:B------:R-:W-:-:S04]  /*15c0*/  SHF.R.S32.HI R3, RZ, 0x1f, R18 ;  /* 0x0000001fff037819 */ /* 0x000fc80000011412 */
[----:B------:R-:W-:-:S04]  /*15d0*/  LEA.HI R3, R3, R18, RZ, 0x6 ;  /* 0x0000001203037211 */ /* 0x000fc800078f30ff */
[----:B------:R-:W-:-:S05]  /*15e0*/  LOP3.LUT R3, R3, 0xffffffc0, RZ, 0xc0, !PT ;  /* 0xffffffc003037812 */ /* 0x000fca00078ec0ff */
[----:B------:R-:W-:-:S05]  /*15f0*/  VIADD R18, R3, 0x40 ;  /* 0x0000004003127836 */ /* 0x000fca0000000000 */
[----:B------:R-:W-:-:S05]  /*1600*/  LEA.HI.SX32 R7, R18, R31, 0x1a ;  /* 0x0000001f12077211 */ /* 0x000fca00078fd2ff */
[----:B------:R-:W-:-:S06]  /*1610*/  IMAD.WIDE R6, R7, 0x8, R4 ;  /* 0x0000000807067825 */ /* 0x000fcc00078e0204 */
[----:B------:R-:W2:Y:S01]  /*1620*/  LDG.E.64 R6, desc[UR36][R6.64] ;  /* 0x0000002406067981 */ /* 0x000ea2000c1e1b00 */
[----:B------:R-:W-:Y:S02]  /*1630*/  ISETP.LT.AND P1, PT, R18, R35, PT ;  /* 0x000000231200720c */ /* 0x000fe40003f21270 */
[----:B--2---:R-:W-:-:S04]  /*1640*/  ISETP.NE.U32.AND P0, PT, R6, RZ, PT ;  /* 0x000000ff0600720c */ /* 0x004fc80003f05070 */
[----:B------:R-:W-:-:S13]  /*1650*/  ISETP.NE.AND.EX P0, PT, R7, RZ, PT, P0 ;  /* 0x000000ff0700720c */ /* 0x000fda0003f05300 */
[----:B------:R-:W-:Y:S05]  /*1660*/  @!P0 BRA P1, `(.L_x_35) ;  /* 0xfffffffc00d48947 */ /* 0x000fea000083ffff */
.L_x_34:
[----:B------:R-:W-:Y:S05]  /*1670*/  BSYNC.RECONVERGENT B0 ;  /* 0x0000000000007941 */ /* 0x000fea0003800200 */
.L_x_33:
[----:B------:R-:W-:Y:S01]  /*1680*/  SHF.R.S32.HI R3, RZ, 0x1f, R18 ;  /* 0x0000001fff037819 */ /* 0x000fe20000011412 */
[----:B------:R-:W-:Y:S01]  /*1690*/  BSSY.RECONVERGENT B0, `(.L_x_36) ;  /* 0x0000018000007945 */ /* 0x000fe20003800200 */
[----:B------:R-:W-:Y:S02]  /*16a0*/  ISETP.GE.AND P0, PT, R18, R35, PT ;  /* 0x000000231200720c */ /* 0x000fe40003f06270 */
[----:B------:R-:W-:-:S04]  /*16b0*/  LEA.HI R3, R3, R18, RZ, 0x6 ;  /* 0x0000001203037211 */ /* 0x000fc800078f30ff */
[----:B------:R-:W-:-:S05]  /*16c0*/  LOP3.LUT R3, R3, 0xffffffc0, RZ, 0xc0, !PT ;  /* 0xffffffc003037812 */ /* 0x000fca00078ec0ff */
[----:B------:R-:W-:-:S05]  /*16d0*/  IMAD.IADD R3, R18, 0x1, -R3 ;  /* 0x0000000112037824 */ /* 0x000fca00078e0a03 */
[----:B------:R-:W-:-:S04]  /*16e0*/  SHF.R.U64 R0, R6, R3, R7 ;  /* 0x0000000306007219 */ /* 0x000fc80000001207 */
[----:B------:R-:W-:-:S04]  /*16f0*/  LOP3.LUT R0, R0, 0x1, RZ, 0xc0, !PT ;  /* 0x0000000100007812 */ /* 0x000fc800078ec0ff */
[----:B------:R-:W-:-:S04]  /*1700*/  ISETP.EQ.U32.AND P1, PT, R0, 0x1, PT ;  /* 0x000000010000780c */ /* 0x000fc80003f22070 */
[----:B------:R-:W-:-:S13]  /*1710*/  ISETP.EQ.U32.OR.EX P0, PT, RZ, RZ, P0, P1 ;  /* 0x000000ffff00720c */ /* 0x000fda0000702510 */
[----:B------:R-:W-:Y:S05]  /*1720*/  @P0 BRA `(.L_x_37) ;  /* 0x0000000000380947 */ /* 0x000fea0003800000 */
.L_x_38:
[----:B------:R-:W-:-:S05]  /*1730*/  VIADD R18, R18, 0x1 ;  /* 0x0000000112127836 */ /* 0x000fca0000000000 */
[----:B------:R-:W-:-:S04]  /*1740*/  SHF.R.S32.HI R3, RZ, 0x1f, R18 ;  /* 0x0000001fff037819 */ /* 0x000fc80000011412 */
[----:B------:R-:W-:-:S04]  /*1750*/  LEA.HI R0, R3, R18, RZ, 0x6 ;  /* 0x0000001203007211 */ /* 0x000fc800078f30ff */
[----:B------:R-:W-:-:S05]  /*1760*/  LEA.HI.SX32 R7, R0, R31, 0x1a ;  /* 0x0000001f00077211 */ /* 0x000fca00078fd2ff */
[----:B------:R-:W-:-:S06]  /*1770*/  IMAD.WIDE R6, R7, 0x8, R4 ;  /* 0x0000000807067825 */ /* 0x000fcc00078e0204 */
[----:B------:R-:W2:Y:S01]  /*1780*/  LDG.E.64 R6, desc[UR36][R6.64] ;  /* 0x0000002406067981 */ /* 0x000ea2000c1e1b00 */
[----:B------:R-:W-:Y:S02]  /*1790*/  LOP3.LUT R3, R0, 0xffffffc0, RZ, 0xc0, !PT ;  /* 0xffffffc000037812 */ /* 0x000fe400078ec0ff */
[----:B------:R-:W-:-:S03]  /*17a0*/  ISETP.GE.AND P1, PT, R18, R35, PT ;  /* 0x000000231200720c */ /* 0x000fc60003f26270 */
[----:B------:R-:W-:-:S05]  /*17b0*/  IMAD.IADD R3, R18, 0x1, -R3 ;  /* 0x0000000112037824 */ /* 0x000fca00078e0a03 */
[----:B--2---:R-:W-:-:S04]  /*17c0*/  SHF.R.U64 R0, R6, R3, R7 ;  /* 0x0000000306007219 */ /* 0x004fc80000001207 */
[----:B------:R-:W-:-:S04]  /*17d0*/  LOP3.LUT R0, R0, 0x1, RZ, 0xc0, !PT ;  /* 0x0000000100007812 */ /* 0x000fc800078ec0ff */
[----:B------:R-:W-:-:S04]  /*17e0*/  ISETP.NE.U32.AND P0, PT, R0, 0x1, PT ;  /* 0x000000010000780c */ /* 0x000fc80003f05070 */
[----:B------:R-:W-:-:S13]  /*17f0*/  ISETP.NE.U32.AND.EX P0, PT, RZ, RZ, PT, P0 ;  /* 0x000000ffff00720c */ /* 0x000fda0003f05100 */
[----:B------:R-:W-:Y:S05]  /*1800*/  @!P1 BRA P0, `(.L_x_38) ;  /* 0xfffffffc00c89947 */ /* 0x000fea000003ffff */
.L_x_37:
[----:B------:R-:W-:Y:S05]  /*1810*/  BSYNC.RECONVERGENT B0 ;  /* 0x0000000000007941 */ /* 0x000fea0003800200 */
.L_x_36:
[----:B------:R-:W0:Y:S01]  /*1820*/  LDCU.64 UR4, c[0x0][0x380] ;  /* 0x00007000ff0477ac */ /* 0x000e220008000a00 */
[----:B------:R-:W-:Y:S02]  /*1830*/  SHF.R.S32.HI R19, RZ, 0x1f, R18 ;  /* 0x0000001fff137819 */ /* 0x000fe40000011412 */
[----:B0-----:R-:W-:-:S04]  /*1840*/  IADD3 R16, P0, PT, R18, UR4, RZ ;  /* 0x0000000412107c10 */ /* 0x001fc8000ff1e0ff */
[----:B------:R-:W-:-:S05]  /*1850*/  IADD3.X R17, PT, PT, R19, UR5, RZ, P0, !PT ;  /* 0x0000000513117c10 */ /* 0x000fca00087fe4ff */
[----:B------:R-:W2:Y:S01]  /*1860*/  LDG.E.U8 R0, desc[UR36][R16.64] ;  /* 0x0000002410007981 */ /* 0x000ea2000c1e1100 */
[----:B------:R-:W-:Y:S01]  /*1870*/  BSSY.RELIABLE B6, `(.L_x_39) ;  /* 0x000001c000067945 */ /* 0x000fe20003800100 */
[----:B--2---:R-:W-:-:S13]  /*1880*/  ISETP.NE.AND P0, PT, R0, 0x2c, PT ;  /* 0x0000002c0000780c */ /* 0x004fda0003f05270 */
[----:B------:R-:W-:Y:S05]  /*1890*/  @!P0 BRA `(.L_x_40) ;  /* 0x0000000000648947 */ /* 0x000fea0003800000 */
[----:B------:R-:W-:-:S13]  /*18a0*/  ISETP.NE.AND P0, PT, R0, 0x5d, PT ;  /* 0x0000005d0000780c */ /* 0x000fda0003f05270 */
[----:B------:R-:W-:Y:S05]  /*18b0*/  @!P0 BREAK.RELIABLE B6 ;  /* 0x0000000000068942 */ /* 0x000fea0003800100 */
[----:B------:R-:W-:Y:S05]  /*18c0*/  @!P0 BREAK.RELIABLE B7 ;  /* 0x0000000000078942 */ /* 0x000fea0003800100 */
        /* <DEDUP_REMOVED lines=17> */
.L_x_41:
[----:B------:R-:W2:Y:S02]  /*19e0*/  LDG.E.U8 R16, desc[UR36][R16.64] ;  /* 0x0000002410107981 */ /* 0x000ea4000c1e1100 */
[----:B--2---:R-:W-:-:S13]  /*19f0*/  ISETP.NE.AND P0, PT, R16, 0x2c, PT ;  /* 0x0000002c1000780c */ /* 0x004fda0003f05270 */
[----:B------:R-:W-:Y:S05]  /*1a00*/  @P0 BREAK.RELIABLE B6 ;  /* 0x0000000000060942 */ /* 0x000fea0003800100 */
[----:B------:R-:W-:Y:S05]  /*1a10*/  @P0 BREAK.RELIABLE B7 ;  /* 0x0000000000070942 */ /* 0x000fea0003800100 */
[----:B------:R-:W-:Y:S05]  /*1a20*/  @P0 BRA `(.L_x_15) ;  /* 0x0000001c00980947 */ /* 0x000fea0003800000 */
.L_x_40:
[----:B------:R-:W-:Y:S05]  /*1a30*/  BSYNC.RELIABLE B6 ;  /* 0x0000000000067941 */ /* 0x000fea0003800100 */
.L_x_39:
[----:B------:R-:W-:Y:S01]  /*1a40*/  VIADD R33, R33, 0x1 ;  /* 0x0000000121217836 */ /* 0x000fe20000000000 */
[----:B------:R-:W-:-:S04]  /*1a50*/  IADD3 R18, P1, PT, R18, 0x1, RZ ;  /* 0x0000000112127810 */ /* 0x000fc80007f3e0ff */
[----:B------:R-:W-:Y:S01]  /*1a60*/  ISETP.GE.AND P0, PT, R33, R30, PT ;  /* 0x0000001e2100720c */ /* 0x000fe20003f06270 */
[----:B------:R-:W-:-:S12]  /*1a70*/  IMAD.X R19, RZ, RZ, R19, P1 ;  /* 0x000000ffff137224 */ /* 0x000fd800008e0613 */
[----:B------:R-:W-:Y:S05]  /*1a80*/  @!P0 BRA `(.L_x_42) ;  /* 0xfffffff800a08947 */ /* 0x000fea000383ffff */
[----:B------:R-:W-:Y:S05]  /*1a90*/  BSYNC.RELIABLE B7 ;  /* 0x0000000000077941 */ /* 0x000fea0003800100 */
.L_x_32:
[----:B------:R-:W-:Y:S05]  /*1aa0*/  BRA `(.L_x_16) ;  /* 0xffffffec00e47947 */ /* 0x000fea000383ffff */
.L_x_25:
        /* <DEDUP_REMOVED lines=10> */
.L_x_47:
[----:B------:R-:W-:Y:S01]  /*1b50*/  ISETP.GE.U32.AND P0, PT, R16, 0x1d, PT ;  /* 0x0000001d1000780c */ /* 0x000fe20003f06070 */
[----:B------:R-:W-:Y:S01]  /*1b60*/  BSSY.RECONVERGENT B6, `(.L_x_45) ;  /* 0x0000016000067945 */ /* 0x000fe20003800200 */
[----:B------:R-:W-:-:S04]  /*1b70*/  LOP3.LUT R3, R3, 0x7f, RZ, 0xc0, !PT ;  /* 0x0000007f03037812 */ /* 0x000fc800078ec0ff */
[----:B------:R-:W-:Y:S01]  /*1b80*/  SHF.L.U32 R3, R3, R16, RZ ;  /* 0x0000001003037219 */ /* 0x000fe200000006ff */
[----:B------:R-:W-:-:S03]  /*1b90*/  VIADD R16, R16, 0x7 ;  /* 0x0000000710107836 */ /* 0x000fc60000000000 */
        /* <DEDUP_REMOVED lines=18> */
.L_x_46:
[----:B------:R-:W-:Y:S05]  /*1cc0*/  BSYNC.RECONVERGENT B6 ;  /* 0x0000000000067941 */ /* 0x000fea0003800200 */
.L_x_45:
[----:B------:R-:W0:Y:S02]  /*1cd0*/  LDCU.64 UR4, c[0x0][0x3c0] ;  /* 0x00007800ff0477ac */ /* 0x000e240008000a00 */
[----:B0-----:R-:W-:-:S04]  /*1ce0*/  IADD3 R4, P0, PT, R29, UR4, RZ ;  /* 0x000000041d047c10 */ /* 0x001fc8000ff1e0ff */
[----:B------:R-:W-:-:S05]  /*1cf0*/  LEA.HI.X.SX32 R5, R29, UR5, 0x1, P0 ;  /* 0x000000051d057c11 */ /* 0x000fca00080f0eff */
[----:B------:R-:W2:Y:S01]  /*1d00*/  LDG.E.S8 R3, desc[UR36][R4.64] ;  /* 0x0000002404037981 */ /* 0x000ea2000c1e1300 */
[----:B------:R-:W-:Y:S01]  /*1d10*/  VIADD R29, R29, 0x1 ;  /* 0x000000011d1d7836 */ /* 0x000fe20000000000 */
[----:B--2---:R-:W-:-:S13]  /*1d20*/  ISETP.GE.AND P0, PT, R3, RZ, PT ;  /* 0x000000ff0300720c */ /* 0x004fda0003f06270 */
[----:B------:R-:W-:Y:S05]  /*1d30*/  @!P0 BRA `(.L_x_47) ;  /* 0xfffffffc00848947 */ /* 0x000fea000383ffff */
[----:B------:R-:W-:Y:S05]  /*1d40*/  BSYNC.RECONVERGENT B7 ;  /* 0x0000000000077941 */ /* 0x000fea0003800200 */
.L_x_44:
[----:B------:R-:W-:Y:S05]  /*1d50*/  BSYNC.RECONVERGENT B8 ;  /* 0x0000000000087941 */ /* 0x000fea0003800200 */
.L_x_43:
        /* <DEDUP_REMOVED lines=8> */
[C---:B------:R-:W-:Y:S01]  /*1de0*/  IMAD R31, R28.reuse, 0x8, R1 ;  /* 0x000000081c1f7824 */ /* 0x040fe200078e0201 */
[----:B------:R-:W0:Y:S05]  /*1df0*/  LDCU UR4, c[0x0][0x3b8] ;  /* 0x00007700ff0477ac */ /* 0x000e2a0008000800 */
[----:B------:R-:W5:Y:S01]  /*1e00*/  LDL R31, [R31] ;  /* 0x000000001f1f7983 */ /* 0x000f620000100800 */
[----:B------:R-:W-:Y:S01]  /*1e10*/  BSSY.RELIABLE B6, `(.L_x_48) ;  /* 0x0000088000067945 */ /* 0x000fe20003800100 */
[----:B------:R-:W-:Y:S01]  /*1e20*/  SHF.R.S32.HI R30, RZ, 0x1f, R29 ;  /* 0x0000001fff1e7819 */ /* 0x000fe2000001141d */
[----:B0-----:R-:W-:-:S07]  /*1e30*/  IMAD R19, R28, UR4, RZ ;  /* 0x000000041c137c24 */ /* 0x001fce000f8e02ff */
.L_x_70:
[----:B------:R-:W0:Y:S01]  /*1e40*/  LDC.64 R4, c[0x0][0x3a8] ;  /* 0x0000ea00ff047b82 */ /* 0x000e220000000a00 */
[----:B------:R-:W-:-:S05]  /*1e50*/  VIADD R18, R18, 0x1 ;  /* 0x0000000112127836 */ /* 0x000fca0000000000 */
        /* <DEDUP_REMOVED lines=10> */
.L_x_51:
        /* <DEDUP_REMOVED lines=11> */
.L_x_50:
[----:B------:R-:W-:Y:S05]  /*1fb0*/  BSYNC.RECONVERGENT B0 ;  /* 0x0000000000007941 */ /* 0x000fea0003800200 */
.L_x_49:
        /* <DEDUP_REMOVED lines=11> */
.L_x_54:
        /* <DEDUP_REMOVED lines=14> */
.L_x_53:
[----:B------:R-:W-:Y:S05]  /*2150*/  BSYNC.RECONVERGENT B0 ;  /* 0x0000000000007941 */ /* 0x000fea0003800200 */
.L_x_52:
[----:B------:R-:W0:Y:S01]  /*2160*/  LDCU.64 UR4, c[0x0][0x380] ;  /* 0x00007000ff0477ac */ /* 0x000e220008000a00 */
[----:B------:R-:W-:Y:S02]  /*2170*/  SHF.R.S32.HI R33, RZ, 0x1f, R18 ;  /* 0x0000001fff217819 */ /* 0x000fe40000011412 */
[----:B0-----:R-:W-:-:S04]  /*2180*/  IADD3 R16, P0, PT, R18, UR4, RZ ;  /* 0x0000000412107c10 */ /* 0x001fc8000ff1e0ff */
[----:B------:R-:W-:-:S05]  /*2190*/  IADD3.X R17, PT, PT, R33, UR5, RZ, P0, !PT ;  /* 0x0000000521117c10 */ /* 0x000fca00087fe4ff */
[----:B------:R-:W2:Y:S02]  /*21a0*/  LDG.E.U8 R0, desc[UR36][R16.64] ;  /* 0x0000002410007981 */ /* 0x000ea4000c1e1100 */
[----:B--2---:R-:W-:-:S13]  /*21b0*/  ISETP.NE.AND P0, PT, R0, 0x3a, PT ;  /* 0x0000003a0000780c */ /* 0x004fda0003f05270 */
[----:B------:R-:W-:Y:S05]  /*21c0*/  @!P0 BRA `(.L_x_55) ;  /* 0x0000000000548947 */ /* 0x000fea0003800000 */
[----:B------:R-:W-:-:S13]  /*21d0*/  ISETP.NE.AND P0, PT, R0, 0x7d, PT ;  /* 0x0000007d0000780c */ /* 0x000fda0003f05270 */
        /* <DEDUP_REMOVED lines=17> */
.L_x_57:
[----:B------:R-:W2:Y:S02]  /*22f0*/  LDG.E.U8 R16, desc[UR36][R16.64] ;  /* 0x0000002410107981 */ /* 0x000ea4000c1e1100 */
[----:B--2---:R-:W-:-:S13]  /*2300*/  ISETP.NE.AND P0, PT, R16, 0x3a, PT ;  /* 0x0000003a1000780c */ /* 0x004fda0003f05270 */
[----:B------:R-:W-:Y:S05]  /*2310*/  @P0 BRA `(.L_x_56) ;  /* 0x0000000000dc0947 */ /* 0x000fea0003800000 */
.L_x_55:
[----:B------:R-:W-:Y:S01]  /*2320*/  BSSY.RECONVERGENT B0, `(.L_x_58) ;  /* 0x000001b000007945 */ /* 0x000fe20003800200 */
[----:B------:R-:W-:Y:S02]  /*2330*/  IMAD.MOV.U32 R7, RZ, RZ, R18 ;  /* 0x000000ffff077224 */ /* 0x000fe400078e0012 */
[----:B------:R-:W-:-:S07]  /*2340*/  IMAD.MOV.U32 R9, RZ, RZ, R33 ;  /* 0x000000ffff097224 */ /* 0x000fce00078e0021 */
.L_x_60:
[----:B------:R-:W-:Y:S01]  /*2350*/  IADD3 R7, P0, PT, R7, -0x1, RZ ;  /* 0xffffffff07077810 */ /* 0x000fe20007f1e0ff */
[----:B------:R-:W-:Y:S02]  /*2360*/  IMAD.MOV.U32 R3, RZ, RZ, -0x1 ;  /* 0xffffffffff037424 */ /* 0x000fe400078e00ff */
[----:B------:R-:W-:Y:S01]  /*2370*/  IMAD.MOV.U32 R5, RZ, RZ, -0x1 ;  /* 0xffffffffff057424 */ /* 0x000fe200078e00ff */
[----:B------:R-:W-:Y:S02]  /*2380*/  IADD3.X R9, PT, PT, R9, -0x1, RZ, P0, !PT ;  /* 0xffffffff09097810 */ /* 0x000fe400007fe4ff */
[----:B------:R-:W-:-:S04]  /*2390*/  ISETP.GT.U32.AND P0, PT, R7, R22, PT ;  /* 0x000000160700720c */ /* 0x000fc80003f04070 */
[----:B------:R-:W-:-:S13]  /*23a0*/  ISETP.GT.AND.EX P0, PT, R9, R2, PT, P0 ;  /* 0x000000020900720c */ /* 0x000fda0003f04300 */
[----:B------:R-:W-:Y:S05]  /*23b0*/  @!P0 BRA `(.L_x_59) ;  /* 0x0000000000448947 */ /* 0x000fea0003800000 */
[----:B------:R-:W0:Y:S01]  /*23c0*/  LDCU.64 UR4, c[0x0][0x3a0] ;  /* 0x00007400ff0477ac */ /* 0x000e220008000a00 */
[----:B------:R-:W-:-:S04]  /*23d0*/  SHF.R.S32.HI R0, RZ, 0x1f, R9 ;  /* 0x0000001fff007819 */ /* 0x000fc80000011409 */
[----:B------:R-:W-:-:S05]  /*23e0*/  LEA.HI R0, P0, R0, R7, RZ, 0x6 ;  /* 0x0000000700007211 */ /* 0x000fca00078130ff */
[----:B------:R-:W-:-:S05]  /*23f0*/  IMAD.X R3, RZ, RZ, R9, P0 ;  /* 0x000000ffff037224 */ /* 0x000fca00000e0609 */
[--C-:B------:R-:W-:Y:S02]  /*2400*/  SHF.R.S64 R0, R0, 0x6, R3.reuse ;  /* 0x0000000600007819 */ /* 0x100fe40000001003 */
[----:B------:R-:W-:Y:S02]  /*2410*/  SHF.R.S32.HI R3, RZ, 0x6, R3 ;  /* 0x00000006ff037819 */ /* 0x000fe40000011403 */
[----:B0-----:R-:W-:-:S04]  /*2420*/  LEA R4, P0, R0, UR4, 0x3 ;  /* 0x0000000400047c11 */ /* 0x001fc8000f8018ff */
[----:B------:R-:W-:-:S06]  /*2430*/  LEA.HI.X R5, R0, UR5, R3, 0x3, P0 ;  /* 0x0000000500057c11 */ /* 0x000fcc00080f1c03 */
[----:B------:R-:W2:Y:S01]  /*2440*/  LDG.E.64 R4, desc[UR36][R4.64] ;  /* 0x0000002404047981 */ /* 0x000ea2000c1e1b00 */
[----:B------:R-:W-:-:S04]  /*2450*/  LOP3.LUT R3, R7, 0x3f, RZ, 0xc0, !PT ;  /* 0x0000003f07037812 */ /* 0x000fc800078ec0ff */
[----:B--2---:R-:W-:-:S04]  /*2460*/  SHF.R.U64 R0, R4, R3, R5 ;  /* 0x0000000304007219 */ /* 0x004fc80000001205 */
[----:B------:R-:W-:-:S04]  /*2470*/  LOP3.LUT R0, R0, 0x1, RZ, 0xc0, !PT ;  /* 0x0000000100007812 */ /* 0x000fc800078ec0ff */
[----:B------:R-:W-:-:S04]  /*2480*/  ISETP.NE.U32.AND P0, PT, R0, 0x1, PT ;  /* 0x000000010000780c */ /* 0x000fc80003f05070 */
[----:B------:R-:W-:-:S13]  /*2490*/  ISETP.NE.U32.AND.EX P0, PT, RZ, RZ, PT, P0 ;  /* 0x000000ffff00720c */ /* 0x000fda0003f05100 */
[----:B------:R-:W-:Y:S05]  /*24a0*/  @P0 BRA `(.L_x_60) ;  /* 0xfffffffc00a80947 */ /* 0x000fea000383ffff */
[----:B------:R-:W-:Y:S02]  /*24b0*/  IMAD.MOV.U32 R3, RZ, RZ, R7 ;  /* 0x000000ffff037224 */ /* 0x000fe400078e0007 */
[----:B------:R-:W-:-:S07]  /*24c0*/  IMAD.MOV.U32 R5, RZ, RZ, R9 ;  /* 0x000000ffff057224 */ /* 0x000fce00078e0009 */
.L_x_59:
[----:B------:R-:W-:Y:S05]  /*24d0*/  BSYNC.RECONVERGENT B0 ;  /* 0x0000000000007941 */ /* 0x000fea0003800200 */
.L_x_58:
[----:B------:R-:W-:Y:S02]  /*24e0*/  IADD3 R3, P0, PT, -R32, R3, RZ ;  /* 0x0000000320037210 */ /* 0x000fe40007f1e1ff */
[----:B------:R-:W-:-:S05]  /*24f0*/  SHF.R.S32.HI R0, RZ, 0x1f, R32 ;  /* 0x0000001fff007819 */ /* 0x000fca0000011420 */
[----:B------:R-:W-:Y:S01]  /*2500*/  IMAD.X R5, R5, 0x1, ~R0, P0 ;  /* 0x0000000105057824 */ /* 0x000fe200000e0e00 */
[----:B------:R-:W-:-:S04]  /*2510*/  ISETP.GE.U32.AND P0, PT, R3, R22, PT ;  /* 0x000000160300720c */ /* 0x000fc80003f06070 */
[----:B------:R-:W-:-:S13]  /*2520*/  ISETP.GE.AND.EX P0, PT, R5, R2, PT, P0 ;  /* 0x000000020500720c */ /* 0x000fda0003f06300 */
[----:B------:R-:W-:Y:S05]  /*2530*/  @!P0 BRA `(.L_x_61) ;  /* 0x0000000400a88947 */ /* 0x000fea0003800000 */
[----:B------:R-:W0:Y:S02]  /*2540*/  LDCU.64 UR4, c[0x0][0x380] ;  /* 0x00007000ff0477ac */ /* 0x000e240008000a00 */
[----:B0-----:R-:W-:-:S04]  /*2550*/  IADD3 R8, P0, PT, R3, UR4, RZ ;  /* 0x0000000403087c10 */ /* 0x001fc8000ff1e0ff */
[----:B------:R-:W-:-:S05]  /*2560*/  IADD3.X R9, PT, PT, R5, UR5, RZ, P0, !PT ;  /* 0x0000000505097c10 */ /* 0x000fca00087fe4ff */
[----:B------:R-:W2:Y:S02]  /*2570*/  LDG.E.U8 R0, desc[UR36][R8.64] ;  /* 0x0000002408007981 */ /* 0x000ea4000c1e1100 */
[----:B--2---:R-:W-:-:S13]  /*2580*/  ISETP.NE.AND P0, PT, R0, 0x22, PT ;  /* 0x000000220000780c */ /* 0x004fda0003f05270 */
[----:B------:R-:W-:Y:S05]  /*2590*/  @P0 BRA `(.L_x_61) ;  /* 0x0000000400900947 */ /* 0x000fea0003800000 */
[----:B------:R-:W-:-:S13]  /*25a0*/  ISETP.GE.AND P0, PT, R32, 0x1, PT ;  /* 0x000000012000780c */ /* 0x000fda0003f06270 */
[----:B------:R-:W-:Y:S05]  /*25b0*/  @!P0 BRA `(.L_x_56) ;  /* 0x0000000000348947 */ /* 0x000fea0003800000 */
[----:B------:R-:W-:-:S07]  /*25c0*/  IMAD.MOV.U32 R3, RZ, RZ, RZ ;  /* 0x000000ffff037224 */ /* 0x000fce00078e00ff */
.L_x_63:
[----:B------:R-:W0:Y:S01]  /*25d0*/  LDCU.64 UR4, c[0x0][0x3c0] ;  /* 0x00007800ff0477ac */ /* 0x000e220008000a00 */
[----:B------:R-:W-:-:S05]  /*25e0*/  IADD3 R4, P2, PT, R3, R8, RZ ;  /* 0x0000000803047210 */ /* 0x000fca0007f5e0ff */
[----:B------:R-:W-:-:S06]  /*25f0*/  IMAD.X R5, RZ, RZ, R9, P2 ;  /* 0x000000ffff057224 */ /* 0x000fcc00010e0609 */
[----:B------:R-:W2:Y:S01]  /*2600*/  LDG.E.U8 R5, desc[UR36][R4.64+0x1] ;  /* 0x0000012404057981 */ /* 0x000ea2000c1e1100 */
[----:B0-----:R-:W-:-:S04]  /*2610*/  IADD3 R6, P0, P1, R3, UR4, R29 ;  /* 0x0000000403067c10 */ /* 0x001fc8000f91e01d */
[----:B------:R-:W-:-:S05]  /*2620*/  IADD3.X R7, PT, PT, RZ, UR5, R30, P0, P1 ;  /* 0x00000005ff077c10 */ /* 0x000fca00087e241e */
[----:B------:R-:W2:Y:S02]  /*2630*/  LDG.E.U8 R6, desc[UR36][R6.64] ;  /* 0x0000002406067981 */ /* 0x000ea4000c1e1100 */
[----:B--2---:R-:W-:-:S13]  /*2640*/  ISETP.NE.AND P0, PT, R6, R5, PT ;  /* 0x000000050600720c */ /* 0x004fda0003f05270 */
[----:B------:R-:W-:Y:S05]  /*2650*/  @P0 BRA `(.L_x_62) ;  /* 0x0000000000200947 */ /* 0x000fea0003800000 */
[----:B------:R-:W-:-:S05]  /*2660*/  VIADD R3, R3, 0x1 ;  /* 0x0000000103037836 */ /* 0x000fca0000000000 */
[----:B------:R-:W-:-:S13]  /*2670*/  ISETP.NE.AND P0, PT, R3, R32, PT ;  /* 0x000000200300720c */ /* 0x000fda0003f05270 */
[----:B------:R-:W-:Y:S05]  /*2680*/  @P0 BRA `(.L_x_63) ;  /* 0xfffffffc00d00947 */ /* 0x000fea000383ffff */
.L_x_56:
[----:B------:R-:W-:Y:S05]  /*2690*/  BSYNC.RELIABLE B6 ;  /* 0x0000000000067941 */ /* 0x000fea0003800100 */
.L_x_48:
[----:B------:R-:W-:Y:S01]  /*26a0*/  IADD3 R18, P0, PT, R18, 0x1, RZ ;  /* 0x0000000112127810 */ /* 0x000fe20007f1e0ff */
[----:B------:R-:W-:-:S04]  /*26b0*/  IMAD.IADD R29, R32, 0x1, R29 ;  /* 0x00000001201d7824 */ /* 0x000fc800078e021d */
[----:B------:R-:W-:Y:S01]  /*26c0*/  IMAD.X R19, RZ, RZ, R33, P0 ;  /* 0x000000ffff137224 */ /* 0x000fe200000e0621 */
[----:B------:R-:W-:Y:S07]  /*26d0*/  BRA `(.L_x_16) ;  /* 0xffffffe000d87947 */ /* 0x000fee000383ffff */
.L_x_62:
[----:B------:R-:W0:Y:S01]  /*26e0*/  LDC.64 R4, c[0x0][0x3a8] ;  /* 0x0000ea00ff047b82 */ /* 0x000e220000000a00 */
[----:B------:R-:W-:-:S05]  /*26f0*/  VIADD R18, R18, 0x1 ;  /* 0x0000000112127836 */ /* 0x000fca0000000000 */
[----:B------:R-:W-:-:S04]  /*2700*/  SHF.R.S32.HI R3, RZ, 0x1f, R18 ;  /* 0x0000001fff037819 */ /* 0x000fc80000011412 */
[----:B------:R-:W-:-:S04]  /*2710*/  LEA.HI R0, R3, R18, RZ, 0x6 ;  /* 0x0000001203007211 */ /* 0x000fc800078f30ff */
[----:B------:R-:W-:-:S05]  /*2720*/  LEA.HI.SX32 R7, R0, R19, 0x1a ;  /* 0x0000001300077211 */ /* 0x000fca00078fd2ff */
[----:B0-----:R-:W-:-:S06]  /*2730*/  IMAD.WIDE R6, R7, 0x8, R4 ;  /* 0x0000000807067825 */ /* 0x001fcc00078e0204 */
[----:B------:R-:W2:Y:S01]  /*2740*/  LDG.E.64 R6, desc[UR36][R6.64] ;  /* 0x0000002406067981 */ /* 0x000ea2000c1e1b00 */
[----:B------:R-:W-:Y:S01]  /*2750*/  ISETP.GE.AND P0, PT, R18, R31, PT ;  /* 0x0000001f1200720c */ /* 0x000fe20003f06270 */
[----:B------:R-:W-:Y:S01]  /*2760*/  BSSY.RECONVERGENT B0, `(.L_x_64) ;  /* 0x000000f000007945 */ /* 0x000fe20003800200 */
[----:B--2---:R-:W-:-:S04]  /*2770*/  ISETP.NE.U32.AND P1, PT, R6, RZ, PT ;  /* 0x000000ff0600720c */ /* 0x004fc80003f25070 */
[----:B------:R-:W-:-:S13]  /*2780*/  ISETP.NE.OR.EX P0, PT, R7, RZ, P0, P1 ;  /* 0x000000ff0700720c */ /* 0x000fda0000705710 */
[----:B------:R-:W-:Y:S05]  /*2790*/  @P0 BRA `(.L_x_65) ;  /* 0x00000000002c0947 */ /* 0x000fea0003800000 */
.L_x_66:
        /* <DEDUP_REMOVED lines=11> */
.L_x_65:
[----:B------:R-:W-:Y:S05]  /*2850*/  BSYNC.RECONVERGENT B0 ;  /* 0x0000000000007941 */ /* 0x000fea0003800200 */
.L_x_64:
        /* <DEDUP_REMOVED lines=11> */
.L_x_69:
        /* <DEDUP_REMOVED lines=14> */
.L_x_68:
[----:B------:R-:W-:Y:S05]  /*29f0*/  BSYNC.RECONVERGENT B0 ;  /* 0x0000000000007941 */ /* 0x000fea0003800200 */
.L_x_67:
[----:B------:R-:W0:Y:S02]  /*2a00*/  LDCU.64 UR4, c[0x0][0x380] ;  /* 0x00007000ff0477ac */ /* 0x000e240008000a00 */
[----:B0-----:R-:W-:-:S04]  /*2a10*/  IADD3 R16, P0, PT, R18, UR4, RZ ;  /* 0x0000000412107c10 */ /* 0x001fc8000ff1e0ff */
[----:B------:R-:W-:-:S05]  /*2a20*/  LEA.HI.X.SX32 R17, R18, UR5, 0x1, P0 ;  /* 0x0000000512117c11 */ /* 0x000fca00080f0eff */
[----:B------:R-:W2:Y:S02]  /*2a30*/  LDG.E.U8 R0, desc[UR36][R16.64] ;  /* 0x0000002410007981 */ /* 0x000ea4000c1e1100 */
[----:B--2---:R-:W-:-:S13]  /*2a40*/  ISETP.NE.AND P0, PT, R0, 0x2c, PT ;  /* 0x0000002c0000780c */ /* 0x004fda0003f05270 */
[----:B------:R-:W-:Y:S05]  /*2a50*/  @!P0 BRA `(.L_x_70) ;  /* 0xfffffff000f88947 */ /* 0x000fea000383ffff */
[----:B------:R-:W-:-:S13]  /*2a60*/  ISETP.NE.AND P0, PT, R0, 0x7d, PT ;  /* 0x0000007d0000780c */ /* 0x000fda0003f05270 */
        /* <DEDUP_REMOVED lines=18> */
.L_x_71:
[----:B------:R-:W2:Y:S02]  /*2b90*/  LDG.E.U8 R16, desc[UR36][R16.64] ;  /* 0x0000002410107981 */ /* 0x000ea4000c1e1100 */
[----:B--2---:R-:W-:-:S13]  /*2ba0*/  ISETP.NE.AND P0, PT, R16, 0x7d, PT ;  /* 0x0000007d1000780c */ /* 0x004fda0003f05270 */
[----:B------:R-:W-:Y:S05]  /*2bb0*/  @!P0 BREAK.RELIABLE B6 ;  /* 0x0000000000068942 */ /* 0x000fea0003800100 */
[----:B------:R-:W-:Y:S05]  /*2bc0*/  @!P0 BRA `(.L_x_15) ;  /* 0x0000000c00308947 */ /* 0x000fea0003800000 */
[----:B------:R-:W-:Y:S05]  /*2bd0*/  BRA `(.L_x_70) ;  /* 0xfffffff000987947 */ /* 0x000fea000383ffff */
.L_x_61:
        /* <DEDUP_REMOVED lines=12> */
.L_x_74:
        /* <DEDUP_REMOVED lines=11> */
.L_x_73:
[----:B------:R-:W-:Y:S05]  /*2d50*/  BSYNC.RECONVERGENT B0 ;  /* 0x0000000000007941 */ /* 0x000fea0003800200 */
.L_x_72:
        /* <DEDUP_REMOVED lines=11> */
.L_x_77:
        /* <DEDUP_REMOVED lines=14> */
.L_x_76:
[----:B------:R-:W-:Y:S05]  /*2ef0*/  BSYNC.RECONVERGENT B0 ;  /* 0x0000000000007941 */ /* 0x000fea0003800200 */
.L_x_75:
        /* <DEDUP_REMOVED lines=25> */
.L_x_78:
[----:B------:R-:W2:Y:S02]  /*3090*/  LDG.E.U8 R16, desc[UR36][R16.64] ;  /* 0x0000002410107981 */ /* 0x000ea4000c1e1100 */
[----:B--2---:R-:W-:-:S13]  /*30a0*/  ISETP.NE.AND P0, PT, R16, 0x7d, PT ;  /* 0x0000007d1000780c */ /* 0x004fda0003f05270 */
[----:B------:R-:W-:Y:S05]  /*30b0*/  @!P0 BREAK.RELIABLE B6 ;  /* 0x0000000000068942 */ /* 0x000fea0003800100 */
[----:B------:R-:W-:Y:S05]  /*30c0*/  @!P0 BRA `(.L_x_15) ;  /* 0x0000000400f08947 */ /* 0x000fea0003800000 */
[----:B------:R-:W-:Y:S05]  /*30d0*/  BRA `(.L_x_70) ;  /* 0xffffffec00587947 */ /* 0x000fea000383ffff */
.L_x_24:
[----:B------:R-:W-:-:S05]  /*30e0*/  IMAD R3, R28, 0x8, R1 ;  /* 0x000000081c037824 */ /* 0x000fca00078e0201 */
[----:B------:R-:W2:Y:S01]  /*30f0*/  LDL.64 R4, [R3+0x8] ;  /* 0x0000080003047983 */ /* 0x000ea20000100a00 */
[----:B------:R-:W-:Y:S01]  /*3100*/  VIADD R16, R28, 0x1 ;  /* 0x000000011c107836 */ /* 0x000fe20000000000 */
[--C-:B------:R-:W-:Y:S01]  /*3110*/  SHF.R.S32.HI R0, RZ, 0x1f, R28.reuse ;  /* 0x0000001fff007819 */ /* 0x100fe2000001141c */
[----:B------:R-:W-:Y:S02]  /*3120*/  IMAD.MOV.U32 R13, RZ, RZ, R28 ;  /* 0x000000ffff0d7224 */ /* 0x000fe400078e001c */
[----:B------:R-:W-:Y:S01]  /*3130*/  IMAD.MOV.U32 R28, RZ, RZ, R16 ;  /* 0x000000ffff1c7224 */ /* 0x000fe200078e0010 */
[----:B--2---:R-:W-:-:S04]  /*3140*/  ISETP.NE.U32.AND P0, PT, R4, -0x1, PT ;  /* 0xffffffff0400780c */ /* 0x004fc80003f05070 */
[----:B------:R-:W-:-:S13]  /*3150*/  ISETP.NE.AND.EX P0, PT, R5, -0x1, PT, P0 ;  /* 0xffffffff0500780c */ /* 0x000fda0003f05300 */
[----:B------:R-:W-:Y:S05]  /*3160*/  @P0 BRA `(.L_x_16) ;  /* 0xffffffd800340947 */ /* 0x000fea000383ffff */
[----:B------:R-:W2:Y:S01]  /*3170*/  LDL.64 R4, [R3] ;  /* 0x0000000003047983 */ /* 0x000ea20000100a00 */
[----:B------:R-:W-:Y:S01]  /*3180*/  BSSY.RECONVERGENT B7, `(.L_x_79) ;  /* 0x0000041000077945 */ /* 0x000fe20003800200 */
[----:B--2---:R-:W-:-:S04]  /*3190*/  ISETP.GE.U32.AND P0, PT, R18, R4, PT ;  /* 0x000000041200720c */ /* 0x004fc80003f06070 */
[----:B------:R-:W-:-:S13]  /*31a0*/  ISETP.GE.AND.EX P0, PT, R19, R5, PT, P0 ;  /* 0x000000051300720c */ /* 0x000fda0003f06300 */
[----:B------:R-:W-:Y:S05]  /*31b0*/  @P0 BRA `(.L_x_80) ;  /* 0x0000000000b40947 */ /* 0x000fea0003800000 */
[----:B------:R-:W-:Y:S02]  /*31c0*/  IMAD.MOV.U32 R17, RZ, RZ, R18 ;  /* 0x000000ffff117224 */ /* 0x000fe400078e0012 */
[----:B------:R-:W-:-:S07]  /*31d0*/  IMAD.MOV.U32 R21, RZ, RZ, R19 ;  /* 0x000000ffff157224 */ /* 0x000fce00078e0013 */
.L_x_84:
[----:B------:R-:W-:Y:S01]  /*31e0*/  IADD3 R6, P0, PT, R17, 0x1, RZ ;  /* 0x0000000111067810 */ /* 0x000fe20007f1e0ff */
[----:B------:R-:W0:Y:S04]  /*31f0*/  LDCU.64 UR6, c[0x0][0x3b8] ;  /* 0x00007700ff0677ac */ /* 0x000e280008000a00 */
[----:B------:R-:W-:Y:S01]  /*3200*/  IMAD.X R7, RZ, RZ, R21, P0 ;  /* 0x000000ffff077224 */ /* 0x000fe200000e0615 */
[----:B------:R-:W1:Y:S04]  /*3210*/  LDCU.64 UR4, c[0x0][0x3a8] ;  /* 0x00007500ff0477ac */ /* 0x000e680008000a00 */
[----:B------:R-:W-:-:S04]  /*3220*/  SHF.R.S32.HI R15, RZ, 0x1f, R7 ;  /* 0x0000001fff0f7819 */ /* 0x000fc80000011407 */
[----:B------:R-:W-:-:S05]  /*3230*/  LEA.HI R15, P0, R15, R6, RZ, 0x6 ;  /* 0x000000060f0f7211 */ /* 0x000fca00078130ff */
[----:B------:R-:W-:Y:S02]  /*3240*/  IMAD.X R14, RZ, RZ, R7, P0 ;  /* 0x000000ffff0e7224 */ /* 0x000fe400000e0607 */
[----:B0-----:R-:W-:-:S03]  /*3250*/  IMAD R10, R0, UR6, RZ ;  /* 0x00000006000a7c24 */ /* 0x001fc6000f8e02ff */
[----:B------:R-:W-:Y:S01]  /*3260*/  SHF.R.S64 R8, R15, 0x6, R14 ;  /* 0x000000060f087819 */ /* 0x000fe2000000100e */
[----:B------:R-:W-:Y:S01]  /*3270*/  IMAD R11, R13, UR7, R10 ;  /* 0x000000070d0b7c24 */ /* 0x000fe2000f8e020a */
[----:B------:R-:W-:-:S03]  /*3280*/  SHF.R.S32.HI R9, RZ, 0x6, R14 ;  /* 0x00000006ff097819 */ /* 0x000fc6000001140e */
[----:B------:R-:W-:-:S04]  /*3290*/  IMAD.WIDE.U32 R8, R13, UR6, R8 ;  /* 0x000000060d087c25 */ /* 0x000fc8000f8e0008 */
[----:B------:R-:W-:Y:S01]  /*32a0*/  IMAD.IADD R9, R9, 0x1, R11 ;  /* 0x0000000109097824 */ /* 0x000fe200078e020b */
[----:B-1----:R-:W-:-:S04]  /*32b0*/  LEA R10, P0, R8, UR4, 0x3 ;  /* 0x00000004080a7c11 */ /* 0x002fc8000f8018ff */
[----:B------:R-:W-:-:S05]  /*32c0*/  LEA.HI.X R11, R8, UR5, R9, 0x3, P0 ;  /* 0x00000005080b7c11 */ /* 0x000fca00080f1c09 */
[----:B------:R-:W2:Y:S01]  /*32d0*/  LDG.E.64 R8, desc[UR36][R10.64] ;  /* 0x000000240a087981 */ /* 0x000ea2000c1e1b00 */
[----:B------:R-:W-:Y:S01]  /*32e0*/  BSSY.RELIABLE B6, `(.L_x_81) ;  /* 0x0000012000067945 */ /* 0x000fe20003800100 */
[----:B--2---:R-:W-:-:S04]  /*32f0*/  ISETP.NE.U32.AND P0, PT, R8, RZ, PT ;  /* 0x000000ff0800720c */ /* 0x004fc80003f05070 */
[----:B------:R-:W-:-:S13]  /*3300*/  ISETP.NE.AND.EX P0, PT, R9, RZ, PT, P0 ;  /* 0x000000ff0900720c */ /* 0x000fda0003f05300 */
[----:B------:R-:W-:-:S04]  /*3310*/  @!P0 LOP3.LUT R15, R15, 0xffffffc0, RZ, 0xc0, !PT ;  /* 0xffffffc00f0f8812 */ /* 0x000fc800078ec0ff */
[----:B------:R-:W-:-:S04]  /*3320*/  @!P0 IADD3 R12, P1, P2, R17, R15, -R6 ;  /* 0x0000000f110c8210 */ /* 0x000fc80007a3e806 */
[----:B------:R-:W-:Y:S02]  /*3330*/  @!P0 IADD3 R17, P3, PT, R12, 0x40, RZ ;  /* 0x000000400c118810 */ /* 0x000fe40007f7e0ff */
[----:B------:R-:W-:-:S05]  /*3340*/  @!P0 IADD3.X R12, PT, PT, R21, R14, ~R7, P1, P2 ;  /* 0x0000000e150c8210 */ /* 0x000fca0000fe4c07 */
[----:B------:R-:W-:Y:S01]  /*3350*/  @!P0 IMAD.X R21, RZ, RZ, R12, P3 ;  /* 0x000000ffff158224 */ /* 0x000fe200018e060c */
[----:B------:R-:W-:Y:S06]  /*3360*/  @!P0 BRA `(.L_x_82) ;  /* 0x0000000000248947 */ /* 0x000fec0003800000 */
[----:B------:R-:W-:-:S04]  /*3370*/  LOP3.LUT R11, R6, 0x3f, RZ, 0xc0, !PT ;  /* 0x0000003f060b7812 */ /* 0x000fc800078ec0ff */
[----:B------:R-:W-:-:S04]  /*3380*/  SHF.R.U64 R8, R8, R11, R9 ;  /* 0x0000000b08087219 */ /* 0x000fc80000001209 */
[----:B------:R-:W-:-:S04]  /*3390*/  LOP3.LUT R8, R8, 0x1, RZ, 0xc0, !PT ;  /* 0x0000000108087812 */ /* 0x000fc800078ec0ff */
[----:B------:R-:W-:-:S04]  /*33a0*/  ISETP.NE.U32.AND P0, PT, R8, 0x1, PT ;  /* 0x000000010800780c */ /* 0x000fc80003f05070 */
[----:B------:R-:W-:-:S13]  /*33b0*/  ISETP.NE.U32.AND.EX P0, PT, RZ, RZ, PT, P0 ;  /* 0x000000ffff00720c */ /* 0x000fda0003f05100 */
[----:B------:R-:W-:Y:S05]  /*33c0*/  @!P0 BREAK.RELIABLE B6 ;  /* 0x0000000000068942 */ /* 0x000fea0003800100 */
[----:B------:R-:W-:Y:S05]  /*33d0*/  @!P0 BRA `(.L_x_83) ;  /* 0x00000000001c8947 */ /* 0x000fea0003800000 */
[----:B------:R-:W-:Y:S02]  /*33e0*/  IMAD.MOV.U32 R17, RZ, RZ, R6 ;  /* 0x000000ffff117224 */ /* 0x000fe400078e0006 */
[----:B------:R-:W-:-:S07]  /*33f0*/  IMAD.MOV.U32 R21, RZ, RZ, R7 ;  /* 0x000000ffff157224 */ /* 0x000fce00078e0007 */
.L_x_82:
[----:B------:R-:W-:Y:S05]  /*3400*/  BSYNC.RELIABLE B6 ;  /* 0x0000000000067941 */ /* 0x000fea0003800100 */
.L_x_81:
[----:B------:R-:W-:-:S04]  /*3410*/  ISETP.GE.U32.AND P0, PT, R17, R4, PT ;  /* 0x000000041100720c */ /* 0x000fc80003f06070 */
[----:B------:R-:W-:-:S13]  /*3420*/  ISETP.GE.AND.EX P0, PT, R21, R5, PT, P0 ;  /* 0x000000051500720c */ /* 0x000fda0003f06300 */
[----:B------:R-:W-:Y:S05]  /*3430*/  @!P0 BRA `(.L_x_84) ;  /* 0xfffffffc00688947 */ /* 0x000fea000383ffff */
[----:B------:R-:W-:Y:S05]  /*3440*/  BRA `(.L_x_80) ;  /* 0x0000000000107947 */ /* 0x000fea0003800000 */
.L_x_83:
[----:B------:R0:W-:Y:S01]  /*3450*/  STL.64 [R3+0x8], R6 ;  /* 0x0000080603007387 */ /* 0x0001e20000100a00 */
[----:B------:R-:W-:-:S04]  /*3460*/  ISETP.NE.U32.AND P0, PT, R6, -0x1, PT ;  /* 0xffffffff0600780c */ /* 0x000fc80003f05070 */
[----:B------:R-:W-:-:S13]  /*3470*/  ISETP.NE.AND.EX P0, PT, R7, -0x1, PT, P0 ;  /* 0xffffffff0700780c */ /* 0x000fda0003f05300 */
[----:B0-----:R-:W-:Y:S05]  /*3480*/  @P0 BRA `(.L_x_85) ;  /* 0x0000000000400947 */ /* 0x001fea0003800000 */
.L_x_80:
        /* <DEDUP_REMOVED lines=16> */
.L_x_85:
[----:B------:R-:W-:Y:S05]  /*3590*/  BSYNC.RECONVERGENT B7 ;  /* 0x0000000000077941 */ /* 0x000fea0003800200 */
.L_x_79:
[----:B------:R-:W-:Y:S01]  /*35a0*/  BSSY.RECONVERGENT B0, `(.L_x_86) ;  /* 0x000000b000007945 */ /* 0x000fe20003800200 */
.L_x_87:
[----:B------:R-:W0:Y:S02]  /*35b0*/  LDCU.64 UR4, c[0x0][0x380] ;  /* 0x00007000ff0477ac */ /* 0x000e240008000a00 */
[----:B0-----:R-:W-:-:S04]  /*35c0*/  IADD3 R4, P0, PT, R18, UR4, RZ ;  /* 0x0000000412047c10 */ /* 0x001fc8000ff1e0ff */
[----:B------:R-:W-:-:S05]  /*35d0*/  IADD3.X R5, PT, PT, R19, UR5, RZ, P0, !PT ;  /* 0x0000000513057c10 */ /* 0x000fca00087fe4ff */
[----:B------:R-:W2:Y:S01]  /*35e0*/  LDG.E.U8 R4, desc[UR36][R4.64] ;  /* 0x0000002404047981 */ /* 0x000ea2000c1e1100 */
[----:B------:R-:W-:Y:S01]  /*35f0*/  IMAD.MOV.U32 R30, RZ, RZ, R18 ;  /* 0x000000ffff1e7224 */ /* 0x000fe200078e0012 */
[----:B------:R-:W-:Y:S01]  /*3600*/  IADD3 R18, P1, PT, R18, 0x1, RZ ;  /* 0x0000000112127810 */ /* 0x000fe20007f3e0ff */
[----:B------:R-:W-:-:S04]  /*3610*/  IMAD.MOV.U32 R17, RZ, RZ, R19 ;  /* 0x000000ffff117224 */ /* 0x000fc800078e0013 */
[----:B------:R-:W-:Y:S01]  /*3620*/  IMAD.X R19, RZ, RZ, R19, P1 ;  /* 0x000000ffff137224 */ /* 0x000fe200008e0613 */
[----:B--2---:R-:W-:-:S13]  /*3630*/  ISETP.NE.AND P0, PT, R4, 0x20, PT ;  /* 0x000000200400780c */ /* 0x004fda0003f05270 */
[----:B------:R-:W-:Y:S05]  /*3640*/  @!P0 BRA `(.L_x_87) ;  /* 0xfffffffc00d88947 */ /* 0x000fea000383ffff */
[----:B------:R-:W-:Y:S05]  /*3650*/  BSYNC.RECONVERGENT B0 ;  /* 0x0000000000007941 */ /* 0x000fea0003800200 */
.L_x_86:
[----:B------:R-:W-:Y:S01]  /*3660*/  ISETP.NE.AND P0, PT, R4, 0x22, PT ;  /* 0x000000220400780c */ /* 0x000fe20003f05270 */
[----:B------:R-:W-:Y:S02]  /*3670*/  IMAD.MOV.U32 R28, RZ, RZ, R16 ;  /* 0x000000ffff1c7224 */ /* 0x000fe400078e0010 */
[----:B------:R-:W-:Y:S02]  /*3680*/  IMAD.MOV.U32 R18, RZ, RZ, R30 ;  /* 0x000000ffff127224 */ /* 0x000fe400078e001e */
[----:B------:R-:W-:-:S08]  /*3690*/  IMAD.MOV.U32 R19, RZ, RZ, R17 ;  /* 0x000000ffff137224 */ /* 0x000fd000078e0011 */
[----:B------:R-:W-:Y:S05]  /*36a0*/  @!P0 BRA `(.L_x_16) ;  /* 0xffffffd000e48947 */ /* 0x000fea000383ffff */
        /* <DEDUP_REMOVED lines=26> */
.L_x_88:
[----:B------:R-:W-:Y:S02]  /*3850*/  IMAD.MOV.U32 R28, RZ, RZ, R16 ;  /* 0x000000ffff1c7224 */ /* 0x000fe400078e0010 */
[----:B------:R-:W-:Y:S02]  /*3860*/  IMAD.MOV.U32 R18, RZ, RZ, R30 ;  /* 0x000000ffff127224 */ /* 0x000fe400078e001e */
[----:B------:R-:W-:Y:S01]  /*3870*/  IMAD.MOV.U32 R19, RZ, RZ, R17 ;  /* 0x000000ffff137224 */ /* 0x000fe200078e0011 */
[----:B------:R-:W-:Y:S06]  /*3880*/  BRA `(.L_x_16) ;  /* 0xffffffd0006c7947 */ /* 0x000fec000383ffff */
.L_x_15:
[----:B------:R-:W-:Y:S05]  /*3890*/  BSYNC.RECONVERGENT B9 ;  /* 0x0000000000097941 */ /* 0x000fea0003800200 */
.L_x_11:
[----:B------:R-:W-:-:S05]  /*38a0*/  IADD3 R25, P0, PT, R25, 0x1, RZ ;  /* 0x0000000119197810 */ /* 0x000fca0007f1e0ff */
[----:B------:R-:W-:Y:S01]  /*38b0*/  IMAD.X R26, RZ, RZ, R26, P0 ;  /* 0x000000ffff1a7224 */ /* 0x000fe200000e061a */
[----:B------:R-:W-:-:S04]  /*38c0*/  ISETP.GE.U32.AND P0, PT, R25, R24, PT ;  /* 0x000000181900720c */ /* 0x000fc80003f06070 */
[----:B------:R-:W-:-:S13]  /*38d0*/  ISETP.GE.AND.EX P0, PT, R26, R23, PT, P0 ;  /* 0x000000171a00720c */ /* 0x000fda0003f06300 */
[----:B------:R-:W-:Y:S05]  /*38e0*/  @!P0 BRA `(.L_x_89) ;  /* 0xffffffc800bc8947 */ /* 0x000fea000383ffff */
[----:B------:R-:W-:Y:S05]  /*38f0*/  EXIT ;  /* 0x000000000000794d */ /* 0x000fea0003800000 */
        .weak           $__internal_0_$__cuda_sm20_div_s64
        .type           $__internal_0_$__cuda_sm20_div_s64,@function
        .size           $__internal_0_$__cuda_sm20_div_s64,(.L_x_91 - $__internal_0_$__cuda_sm20_div_s64)
$__internal_0_$__cuda_sm20_div_s64:
[-C--:B------:R-:W-:Y:S02]  /*3900*/  IADD3 R4, P1, PT, RZ, -R3.reuse, RZ ;  /* 0x80000003ff047210 */ /* 0x080fe40007f3e0ff */
[----:B------:R-:W-:Y:S02]  /*3910*/  ISETP.GE.AND P0, PT, R2, RZ, PT ;  /* 0x000000ff0200720c */ /* 0x000fe40003f06270 */
[----:B------:R-:W-:Y:S01]  /*3920*/  ISETP.GE.AND P3, PT, R7, RZ, PT ;  /* 0x000000ff0700720c */ /* 0x000fe20003f66270 */
[----:B------:R-:W-:Y:S01]  /*3930*/  IMAD.X R5, RZ, RZ, ~R2, P1 ;  /* 0x000000ffff057224 */ /* 0x000fe200008e0e02 */
[----:B------:R-:W-:-:S04]  /*3940*/  SEL R4, R4, R3, !P0 ;  /* 0x0000000304047207 */ /* 0x000fc80004000000 */
[----:B------:R-:W-:-:S04]  /*3950*/  SEL R5, R5, R2, !P0 ;  /* 0x0000000205057207 */ /* 0x000fc80004000000 */
[----:B------:R-:W0:Y:S08]  /*3960*/  I2F.U64.RP R12, R4 ;  /* 0x00000004000c7312 */ /* 0x000e300000309000 */
[----:B0-----:R-:W0:Y:S02]  /*3970*/  MUFU.RCP R12, R12 ;  /* 0x0000000c000c7308 */ /* 0x001e240000001000 */
[----:B0-----:R-:W-:-:S06]  /*3980*/  VIADD R8, R12, 0x1ffffffe ;  /* 0x1ffffffe0c087836 */ /* 0x001fcc0000000000 */
[----:B------:R-:W0:Y:S02]  /*3990*/  F2I.U64.TRUNC R8, R8 ;  /* 0x0000000800087311 */ /* 0x000e24000020d800 */
[----:B0-----:R-:W-:-:S04]  /*39a0*/  IMAD.WIDE.U32 R10, R8, R4, RZ ;  /* 0x00000004080a7225 */ /* 0x001fc800078e00ff */
[----:B------:R-:W-:Y:S01]  /*39b0*/  IMAD R11, R8, R5, R11 ;  /* 0x00000005080b7224 */ /* 0x000fe200078e020b */
[----:B------:R-:W-:-:S03]  /*39c0*/  IADD3 R13, P0, PT, RZ, -R10, RZ ;  /* 0x8000000aff0d7210 */ /* 0x000fc60007f1e0ff */
[----:B------:R-:W-:Y:S02]  /*39d0*/  IMAD R11, R9, R4, R11 ;  /* 0x00000004090b7224 */ /* 0x000fe400078e020b */
[----:B------:R-:W-:-:S04]  /*39e0*/  IMAD.HI.U32 R10, R8, R13, RZ ;  /* 0x0000000d080a7227 */ /* 0x000fc800078e00ff */
[----:B------:R-:W-:Y:S02]  /*39f0*/  IMAD.X R15, RZ, RZ, ~R11, P0 ;  /* 0x000000ffff0f7224 */ /* 0x000fe400000e0e0b */
[----:B------:R-:W-:Y:S02]  /*3a00*/  IMAD.MOV.U32 R11, RZ, RZ, R8 ;  /* 0x000000ffff0b7224 */ /* 0x000fe400078e0008 */
[-C--:B------:R-:W-:Y:S02]  /*3a10*/  IMAD R17, R9, R15.reuse, RZ ;  /* 0x0000000f09117224 */ /* 0x080fe400078e02ff */
[----:B------:R-:W-:-:S04]  /*3a20*/  IMAD.WIDE.U32 R10, P0, R8, R15, R10 ;  /* 0x0000000f080a7225 */ /* 0x000fc8000780000a */
[----:B------:R-:W-:-:S04]  /*3a30*/  IMAD.HI.U32 R15, R9, R15, RZ ;  /* 0x0000000f090f7227 */ /* 0x000fc800078e00ff */
[----:B------:R-:W-:-:S05]  /*3a40*/  IMAD.HI.U32 R10, P1, R9, R13, R10 ;  /* 0x0000000d090a7227 */ /* 0x000fca000782000a */
[----:B------:R-:W-:Y:S01]  /*3a50*/  IADD3 R11, P2, PT, R17, R10, RZ ;  /* 0x0000000a110b7210 */ /* 0x000fe20007f5e0ff */
[----:B------:R-:W-:Y:S01]  /*3a60*/  IMAD.X R10, R15, 0x1, R9, P0 ;  /* 0x000000010f0a7824 */ /* 0x000fe200000e0609 */
[----:B------:R-:W-:-:S03]  /*3a70*/  IADD3 R17, P4, PT, RZ, -R6, RZ ;  /* 0x80000006ff117210 */ /* 0x000fc60007f9e0ff */
[----:B------:R-:W-:Y:S01]  /*3a80*/  IMAD.WIDE.U32 R8, R11, R4, RZ ;  /* 0x000000040b087225 */ /* 0x000fe200078e00ff */
[----:B------:R-:W-:Y:S02]  /*3a90*/  IADD3.X R13, PT, PT, RZ, RZ, R10, P2, P1 ;  /* 0x000000ffff0d7210 */ /* 0x000fe400017e240a */
[----:B------:R-:W-:Y:S01]  /*3aa0*/  SEL R17, R17, R6, !P3 ;  /* 0x0000000611117207 */ /* 0x000fe20005800000 */
[----:B------:R-:W-:Y:S01]  /*3ab0*/  IMAD R9, R11, R5, R9 ;  /* 0x000000050b097224 */ /* 0x000fe200078e0209 */
[----:B------:R-:W-:-:S03]  /*3ac0*/  IADD3 R15, P0, PT, RZ, -R8, RZ ;  /* 0x80000008ff0f7210 */ /* 0x000fc60007f1e0ff */
[----:B------:R-:W-:Y:S02]  /*3ad0*/  IMAD R9, R13, R4, R9 ;  /* 0x000000040d097224 */ /* 0x000fe400078e0209 */
[----:B------:R-:W-:-:S04]  /*3ae0*/  IMAD.HI.U32 R10, R11, R15, RZ ;  /* 0x0000000f0b0a7227 */ /* 0x000fc800078e00ff */
[----:B------:R-:W-:Y:S02]  /*3af0*/  IMAD.X R8, RZ, RZ, ~R9, P0 ;  /* 0x000000ffff087224 */ /* 0x000fe400000e0e09 */
[----:B------:R-:W-:Y:S02]  /*3b00*/  IMAD.MOV.U32 R9, RZ, RZ, RZ ;  /* 0x000000ffff097224 */ /* 0x000fe400078e00ff */
[----:B------:R-:W-:-:S04]  /*3b10*/  IMAD.WIDE.U32 R10, P0, R11, R8, R10 ;  /* 0x000000080b0a7225 */ /* 0x000fc8000780000a */
[----:B------:R-:W-:-:S04]  /*3b20*/  IMAD.HI.U32 R11, P1, R13, R15, R10 ;  /* 0x0000000f0d0b7227 */ /* 0x000fc8000782000a */
[CC--:B------:R-:W-:Y:S02]  /*3b30*/  IMAD R10, R13.reuse, R8.reuse, RZ ;  /* 0x000000080d0a7224 */ /* 0x0c0fe400078e02ff */
[----:B------:R-:W-:-:S03]  /*3b40*/  IMAD.HI.U32 R8, R13, R8, RZ ;  /* 0x000000080d087227 */ /* 0x000fc600078e00ff */
[----:B------:R-:W-:Y:S01]  /*3b50*/  IADD3 R11, P2, PT, R10, R11, RZ ;  /* 0x0000000b0a0b7210 */ /* 0x000fe20007f5e0ff */
[----:B------:R-:W-:Y:S02]  /*3b60*/  IMAD.X R10, RZ, RZ, ~R7, P4 ;  /* 0x000000ffff0a7224 */ /* 0x000fe400020e0e07 */
[----:B------:R-:W-:Y:S02]  /*3b70*/  IMAD.X R13, R8, 0x1, R13, P0 ;  /* 0x00000001080d7824 */ /* 0x000fe400000e060d */
[C---:B------:R-:W-:Y:S01]  /*3b80*/  IMAD.HI.U32 R8, R11.reuse, R17, RZ ;  /* 0x000000110b087227 */ /* 0x040fe200078e00ff */
[-C--:B------:R-:W-:Y:S02]  /*3b90*/  SEL R10, R10, R7.reuse, !P3 ;  /* 0x000000070a0a7207 */ /* 0x080fe40005800000 */
[----:B------:R-:W-:Y:S02]  /*3ba0*/  IADD3.X R13, PT, PT, RZ, RZ, R13, P2, P1 ;  /* 0x000000ffff0d7210 */ /* 0x000fe400017e240d */
[----:B------:R-:W-:Y:S01]  /*3bb0*/  LOP3.LUT R7, R2, R7, RZ, 0x3c, !PT ;  /* 0x0000000702077212 */ /* 0x000fe200078e3cff */
[----:B------:R-:W-:-:S04]  /*3bc0*/  IMAD.WIDE.U32 R8, R11, R10, R8 ;  /* 0x0000000a0b087225 */ /* 0x000fc800078e0008 */
[C---:B------:R-:W-:Y:S02]  /*3bd0*/  IMAD R11, R13.reuse, R10, RZ ;  /* 0x0000000a0d0b7224 */ /* 0x040fe400078e02ff */
[----:B------:R-:W-:-:S04]  /*3be0*/  IMAD.HI.U32 R8, P0, R13, R17, R8 ;  /* 0x000000110d087227 */ /* 0x000fc80007800008 */
[----:B------:R-:W-:Y:S01]  /*3bf0*/  IMAD.HI.U32 R6, R13, R10, RZ ;  /* 0x0000000a0d067227 */ /* 0x000fe200078e00ff */
[----:B------:R-:W-:-:S03]  /*3c00*/  IADD3 R11, P1, PT, R11, R8, RZ ;  /* 0x000000080b0b7210 */ /* 0x000fc60007f3e0ff */
[----:B------:R-:W-:Y:S02]  /*3c10*/  IMAD.X R6, RZ, RZ, R6, P0 ;  /* 0x000000ffff067224 */ /* 0x000fe400000e0606 */
[----:B------:R-:W-:-:S04]  /*3c20*/  IMAD.WIDE.U32 R8, R11, R4, RZ ;  /* 0x000000040b087225 */ /* 0x000fc800078e00ff */
[----:B------:R-:W-:Y:S01]  /*3c30*/  IMAD.X R13, RZ, RZ, R6, P1 ;  /* 0x000000ffff0d7224 */ /* 0x000fe200008e0606 */
[----:B------:R-:W-:Y:S01]  /*3c40*/  IADD3 R17, P1, PT, -R8, R17, RZ ;  /* 0x0000001108117210 */ /* 0x000fe20007f3e1ff */
[----:B------:R-:W-:-:S03]  /*3c50*/  IMAD R6, R11, R5, R9 ;  /* 0x000000050b067224 */ /* 0x000fc600078e0209 */
[-C--:B------:R-:W-:Y:S01]  /*3c60*/  ISETP.GE.U32.AND P0, PT, R17, R4.reuse, PT ;  /* 0x000000041100720c */ /* 0x080fe20003f06070 */
[----:B------:R-:W-:-:S04]  /*3c70*/  IMAD R6, R13, R4, R6 ;  /* 0x000000040d067224 */ /* 0x000fc800078e0206 */
[----:B------:R-:W-:Y:S01]  /*3c80*/  IMAD.X R19, R10, 0x1, ~R6, P1 ;  /* 0x000000010a137824 */ /* 0x000fe200008e0e06 */
[----:B------:R-:W-:Y:S02]  /*3c90*/  IADD3 R9, P1, PT, R17, -R4, RZ ;  /* 0x8000000411097210 */ /* 0x000fe40007f3e0ff */
[----:B------:R-:W-:Y:S02]  /*3ca0*/  IADD3 R6, P2, PT, R11, 0x1, RZ ;  /* 0x000000010b067810 */ /* 0x000fe40007f5e0ff */
[C---:B------:R-:W-:Y:S01]  /*3cb0*/  ISETP.GE.U32.AND.EX P0, PT, R19.reuse, R5, PT, P0 ;  /* 0x000000051300720c */ /* 0x040fe20003f06100 */
[----:B------:R-:W-:Y:S02]  /*3cc0*/  IMAD.X R15, R19, 0x1, ~R5, P1 ;  /* 0x00000001130f7824 */ /* 0x000fe400008e0e05 */
[----:B------:R-:W-:Y:S01]  /*3cd0*/  IMAD.X R8, RZ, RZ, R13, P2 ;  /* 0x000000ffff087224 */ /* 0x000fe200010e060d */
[----:B------:R-:W-:Y:S02]  /*3ce0*/  SEL R9, R9, R17, P0 ;  /* 0x0000001109097207 */ /* 0x000fe40000000000 */
[----:B------:R-:W-:-:S02]  /*3cf0*/  SEL R11, R6, R11, P0 ;  /* 0x0000000b060b7207 */ /* 0x000fc40000000000 */
[----:B------:R-:W-:Y:S02]  /*3d00*/  SEL R15, R15, R19, P0 ;  /* 0x000000130f0f7207 */ /* 0x000fe40000000000 */
[----:B------:R-:W-:Y:S02]  /*3d10*/  ISETP.GE.U32.AND P1, PT, R9, R4, PT ;  /* 0x000000040900720c */ /* 0x000fe40003f26070 */
[----:B------:R-:W-:Y:S02]  /*3d20*/  SEL R6, R8, R13, P0 ;  /* 0x0000000d08067207 */ /* 0x000fe40000000000 */
[----:B------:R-:W-:Y:S02]  /*3d30*/  IADD3 R4, P2, PT, R11, 0x1, RZ ;  /* 0x000000010b047810 */ /* 0x000fe40007f5e0ff */
[----:B------:R-:W-:Y:S02]  /*3d40*/  ISETP.GE.U32.AND.EX P0, PT, R15, R5, PT, P1 ;  /* 0x000000050f00720c */ /* 0x000fe40003f06110 */
[----:B------:R-:W-:Y:S01]  /*3d50*/  ISETP.GE.AND P1, PT, R7, RZ, PT ;  /* 0x000000ff0700720c */ /* 0x000fe20003f26270 */
[----:B------:R-:W-:Y:S01]  /*3d60*/  IMAD.X R5, RZ, RZ, R6, P2 ;  /* 0x000000ffff057224 */ /* 0x000fe200010e0606 */
[----:B------:R-:W-:-:S04]  /*3d70*/  SEL R4, R4, R11, P0 ;  /* 0x0000000b04047207 */ /* 0x000fc80000000000 */
[----:B------:R-:W-:Y:S02]  /*3d80*/  SEL R5, R5, R6, P0 ;  /* 0x0000000605057207 */ /* 0x000fe40000000000 */
[-C--:B------:R-:W-:Y:S02]  /*3d90*/  IADD3 R9, P2, PT, RZ, -R4.reuse, RZ ;  /* 0x80000004ff097210 */ /* 0x080fe40007f5e0ff */
[----:B------:R-:W-:Y:S01]  /*3da0*/  ISETP.NE.U32.AND P0, PT, R3, RZ, PT ;  /* 0x000000ff0300720c */ /* 0x000fe20003f05070 */
[----:B------:R-:W-:Y:S01]  /*3db0*/  IMAD.MOV.U32 R3, RZ, RZ, 0x0 ;  /* 0x00000000ff037424 */ /* 0x000fe200078e00ff */
[----:B------:R-:W-:Y:S01]  /*3dc0*/  SEL R4, R9, R4, !P1 ;  /* 0x0000000409047207 */ /* 0x000fe20004800000 */
[----:B------:R-:W-:Y:S01]  /*3dd0*/  IMAD.X R6, RZ, RZ, ~R5, P2 ;  /* 0x000000ffff067224 */ /* 0x000fe200010e0e05 */
[----:B------:R-:W-:Y:S01]  /*3de0*/  ISETP.NE.AND.EX P0, PT, R2, RZ, PT, P0 ;  /* 0x000000ff0200720c */ /* 0x000fe20003f05300 */
[----:B------:R-:W-:-:S03]  /*3df0*/  IMAD.MOV.U32 R2, RZ, RZ, R0 ;  /* 0x000000ffff027224 */ /* 0x000fc600078e0000 */
[----:B------:R-:W-:Y:S02]  /*3e00*/  SEL R5, R6, R5, !P1 ;  /* 0x0000000506057207 */ /* 0x000fe40004800000 */
[----:B------:R-:W-:Y:S02]  /*3e10*/  SEL R4, R4, 0xffffffff, P0 ;  /* 0xffffffff04047807 */ /* 0x000fe40000000000 */
[----:B------:R-:W-:Y:S01]  /*3e20*/  SEL R5, R5, 0xffffffff, P0 ;  /* 0xffffffff05057807 */ /* 0x000fe20000000000 */
[----:B------:R-:W-:Y:S06]  /*3e30*/  RET.REL.NODEC R2 `(_Z12executeQueryPclPllS0_S0_llS_iS0_) ;  /* 0xffffffc002707950 */ /* 0x000fec0003c3ffff */
.L_x_90:
[----:B------:R-:W-:-:S00]  /*3e40*/  BRA `(.L_x_90) ;  /* 0xfffffffc00fc7947 */ /* 0x000fc0000383ffff */
[----:B------:R-:W-:-:S00]  /*3e50*/  NOP ;  /* 0x0000000000007918 */ /* 0x000fc00000000000 */
        /* <DEDUP_REMOVED lines=10> */
.L_x_91:


//--------------------- .nv.global.init           --------------------------
	.section	.nv.global.init,"aw",@progbits
.nv.global.init:
	.type		$str$7,@object
	.size		$str$7,($str$2 - $str$7)
$str$7:
        /*0000*/ 	.byte	0x69, 0x20, 0x3c, 0x3d, 0x20, 0x33, 0x35, 0x00
	.type		$str$2,@object
	.size		$str$2,($str - $str$2)
$str$2:
        /*0008*/ 	.byte	0x66, 0x69, 0x6c, 0x65, 0x5b, 0x6e, 0x65, 0x77, 0x6c, 0x69, 0x6e, 0x65, 0x45, 0x6e, 0x64, 0x5d
        /*0018*/ 	.byte	0x20, 0x3d, 0x3d, 0x20, 0x27, 0x7d, 0x27, 0x00
	.type		$str,@object
	.size		$str,($str$1 - $str)
$str:
        /*0020*/ 	.byte	0x66, 0x69, 0x6c, 0x65, 0x5b, 0x6e, 0x65, 0x77, 0x6c, 0x69, 0x6e, 0x65, 0x53, 0x74, 0x61, 0x72
        /*0030*/ 	.byte	0x74, 0x5d, 0x20, 0x3d, 0x3d, 0x20, 0x27, 0x7b, 0x27, 0x00
	.type		$str$1,@object
	.size		$str$1,($str$5 - $str$1)
$str$1:
        /*003a*/ 	.byte	0x2f, 0x74, 0x6d, 0x70, 0x2f, 0x73, 0x61, 0x73, 0x73, 0x5f, 0x63, 0x75, 0x5f, 0x5f, 0x6a, 0x7a
        /*004a*/ 	.byte	0x79, 0x6d, 0x5f, 0x36, 0x71, 0x2f, 0x6b, 0x2e, 0x63, 0x75, 0x00
	.type		$str$5,@object
	.size		$str$5,($str$3 - $str$5)
$str$5:
        /*0055*/ 	.byte	0x6c, 0x65, 0x76, 0x65, 0x6c, 0x45, 0x6e, 0x64, 0x5b, 0x63, 0x75, 0x72, 0x72, 0x65, 0x6e, 0x74
        /*0065*/ 	.byte	0x4c, 0x65, 0x76, 0x65, 0x6c, 0x5d, 0x20, 0x21, 0x3d, 0x20, 0x2d, 0x31, 0x00
	.type		$str$3,@object
	.size		$str$3,($str$4 - $str$3)
$str$3:
        /*0072*/ 	.byte	0x6e, 0x75, 0x6d, 0x52, 0x65, 0x73, 0x75, 0x6c, 0x74, 0x73, 0x49, 0x6e, 0x64, 0x65, 0x78, 0x20
        /*0082*/ 	.byte	0x3c, 0x20, 0x6e, 0x75, 0x6d, 0x52, 0x65, 0x73, 0x75, 0x6c, 0x74, 0x73, 0x00
	.type		$str$4,@object
	.size		$str$4,($str$9 - $str$4)
$str$4:
        /*008f*/ 	.byte	0x72, 0x65, 0x73, 0x75, 0x6c, 0x74, 0x5b, 0x72, 0x65, 0x73, 0x75, 0x6c, 0x74, 0x49, 0x6e, 0x64
        /*009f*/ 	.byte	0x65, 0x78, 0x5d, 0x20, 0x3c, 0x3d, 0x20, 0x72, 0x65, 0x73, 0x75, 0x6c, 0x74, 0x5b, 0x72, 0x65
        /*00af*/ 	.byte	0x73, 0x75, 0x6c, 0x74, 0x49, 0x6e, 0x64, 0x65, 0x78, 0x2b, 0x31, 0x5d, 0x00
	.type		$str$9,@object
	.size		$str$9,($str$10 - $str$9)
$str$9:
        /*00bc*/ 	.byte	0x66, 0x69, 0x6c, 0x65, 0x5b, 0x6c, 0x69, 0x6e, 0x65, 0x49, 0x6e, 0x64, 0x65, 0x78, 0x5d, 0x20
        /*00cc*/ 	.byte	0x3d, 0x3d, 0x20, 0x27, 0x2c, 0x27, 0x20, 0x7c, 0x7c, 0x20, 0x66, 0x69, 0x6c, 0x65, 0x5b, 0x6c
        /*00dc*/ 	.byte	0x69, 0x6e, 0x65, 0x49, 0x6e, 0x64, 0x65, 0x78, 0x5d, 0x20, 0x3d, 0x3d, 0x20, 0x27, 0x7d, 0x27
        /*00ec*/ 	.byte	0x00
	.type		$str$10,@object
	.size		$str$10,($str$8 - $str$10)
$str$10:
        /*00ed*/ 	.byte	0x66, 0x69, 0x6c, 0x65, 0x5b, 0x6c, 0x69, 0x6e, 0x65, 0x49, 0x6e, 0x64, 0x65, 0x78, 0x5d, 0x20
        /*00fd*/ 	.byte	0x3d, 0x3d, 0x20, 0x27, 0x2c, 0x27, 0x20, 0x7c, 0x7c, 0x20, 0x66, 0x69, 0x6c, 0x65, 0x5b, 0x6c
        /*010d*/ 	.byte	0x69, 0x6e, 0x65, 0x49, 0x6e, 0x64, 0x65, 0x78, 0x5d, 0x20, 0x3d, 0x3d, 0x20, 0x27, 0x5d, 0x27
        /*011d*/ 	.byte	0x00
	.type		$str$8,@object
	.size		$str$8,($str$6 - $str$8)
$str$8:
        /*011e*/ 	.byte	0x66, 0x69, 0x6c, 0x65, 0x5b, 0x6c, 0x69, 0x6e, 0x65, 0x49, 0x6e, 0x64, 0x65, 0x78, 0x5d, 0x20
        /*012e*/ 	.byte	0x3d, 0x3d, 0x20, 0x27, 0x3a, 0x27, 0x20, 0x7c, 0x7c, 0x20, 0x66, 0x69, 0x6c, 0x65, 0x5b, 0x6c
        /*013e*/ 	.byte	0x69, 0x6e, 0x65, 0x49, 0x6e, 0x64, 0x65, 0x78, 0x5d, 0x20, 0x3d, 0x3d, 0x20, 0x27, 0x7d, 0x27
        /*014e*/ 	.byte	0x00
	.type		$str$6,@object
	.size		$str$6,(__unnamed_1 - $str$6)
$str$6:
        /*014f*/ 	.byte	0x66, 0x69, 0x6c, 0x65, 0x5b, 0x6c, 0x69, 0x6e, 0x65, 0x49, 0x6e, 0x64, 0x65, 0x78, 0x5d, 0x20
        /*015f*/ 	.byte	0x3d, 0x3d, 0x20, 0x27, 0x7b, 0x27, 0x20, 0x7c, 0x7c, 0x20, 0x66, 0x69, 0x6c, 0x65, 0x5b, 0x6c
        /*016f*/ 	.byte	0x69, 0x6e, 0x65, 0x49, 0x6e, 0x64, 0x65, 0x78, 0x5d, 0x20, 0x3d, 0x3d, 0x20, 0x27, 0x5b, 0x27
        /*017f*/ 	.byte	0x20, 0x7c, 0x7c, 0x20, 0x66, 0x69, 0x6c, 0x65, 0x5b, 0x6c, 0x69, 0x6e, 0x65, 0x49, 0x6e, 0x64
        /*018f*/ 	.byte	0x65, 0x78, 0x5d, 0x20, 0x3d, 0x3d, 0x20, 0x27, 0x22, 0x27, 0x00
	.type		__unnamed_1,@object
	.size		__unnamed_1,(.L_0 - __unnamed_1)
__unnamed_1:
        /*019a*/ 	.byte	0x76, 0x6f, 0x69, 0x64, 0x20, 0x65, 0x78, 0x65, 0x63, 0x75, 0x74, 0x65, 0x51, 0x75, 0x65, 0x72
        /*01aa*/ 	.byte	0x79, 0x28, 0x63, 0x68, 0x61, 0x72, 0x20, 0x2a, 0x2c, 0x20, 0x6c, 0x6f, 0x6e, 0x67, 0x2c, 0x20
        /*01ba*/ 	.byte	0x6c, 0x6f, 0x6e, 0x67, 0x20, 0x2a, 0x2c, 0x20, 0x6c, 0x6f, 0x6e, 0x67, 0x2c, 0x20, 0x6c, 0x6f
        /*01ca*/ 	.byte	0x6e, 0x67, 0x20, 0x2a, 0x2c, 0x20, 0x6c, 0x6f, 0x6e, 0x67, 0x20, 0x2a, 0x2c, 0x20, 0x6c, 0x6f
        /*01da*/ 	.byte	0x6e, 0x67, 0x2c, 0x20, 0x6c, 0x6f, 0x6e, 0x67, 0x2c, 0x20, 0x63, 0x68, 0x61, 0x72, 0x20, 0x2a
        /*01ea*/ 	.byte	0x2c, 0x20, 0x69, 0x6e, 0x74, 0x2c, 0x20, 0x6c, 0x6f, 0x6e, 0x67, 0x20, 0x2a, 0x29, 0x00
.L_0:


//--------------------- .nv.shared.reserved.0     --------------------------
	.section	.nv.shared.reserved.0,"aw",@nobits
	.weak		__nv_reservedSMEM_offset_0_alias
	.size		__nv_reservedSMEM_offset_0_alias, 0, 64
	.other		__nv_reservedSMEM_offset_0_alias,@"STO_CUDA_RESERVED_SHARED STV_DEFAULT"
__nv_reservedSMEM_offset_0_alias:
	.zero		0
	.zero		64


//--------------------- .nv.constant0._Z12executeQueryPclPllS0_S0_llS_iS0_ --------------------------
	.section	.nv.constant0._Z12executeQueryPclPllS0_S0_llS_iS0_,"a",@progbits
	.sectionflags	@""
	.align	4
.nv.constant0._Z12executeQueryPclPllS0_S0_llS_iS0_:
	.zero		984


//--------------------- SYMBOLS --------------------------

	.type		.nv.reservedSmem.offset0,@object
	.size		.nv.reservedSmem.offset0,0x4
	.type		__assertfail,@function
